//
// Generated by NVIDIA NVVM Compiler
//
// Compiler Build ID: CL-36424714
// Cuda compilation tools, release 13.0, V13.0.88
// Based on NVVM 20.0.0
//

.version 9.0
.target sm_100
.address_size 64

	// .globl	my_kernel_kernel0
// _ZZ17my_kernel_kernel0E18PaddedInput_shared has been demoted
// _ZZ17my_kernel_kernel0E18placeholder_shared has been demoted

.visible .entry my_kernel_kernel0(
	.param .u64 .ptr .align 1 my_kernel_kernel0_param_0,
	.param .u64 .ptr .align 1 my_kernel_kernel0_param_1,
	.param .u64 .ptr .align 1 my_kernel_kernel0_param_2,
	.param .u64 .ptr .align 1 my_kernel_kernel0_param_3
)
{
	.reg .pred 	%p<4>;
	.reg .b16 	%rs<48>;
	.reg .b32 	%r<64>;
	.reg .b32 	%f<392>;
	.reg .b64 	%rd<60>;
	// demoted variable
	.shared .align 4 .b8 _ZZ17my_kernel_kernel0E18PaddedInput_shared[7200];
	// demoted variable
	.shared .align 4 .b8 _ZZ17my_kernel_kernel0E18placeholder_shared[768];
	ld.param.u64 	%rd22, [my_kernel_kernel0_param_0];
	ld.param.u64 	%rd23, [my_kernel_kernel0_param_1];
	cvta.to.global.u64 	%rd24, %rd23;
	cvta.to.global.u64 	%rd25, %rd22;
	mov.u32 	%r6, %tid.x;
	cvt.u16.u32 	%rs3, %r6;
	shl.b16 	%rs4, %rs3, 1;
	mul.hi.u16 	%rs5, %rs4, 4370;
	mul.lo.s16 	%rs6, %rs5, 960;
	cvt.u32.u16 	%r7, %rs6;
	mov.u32 	%r8, %ctaid.x;
	shr.u32 	%r9, %r8, 2;
	mul.lo.s32 	%r10, %r9, 480;
	mul.lo.s16 	%rs7, %rs5, 15;
	sub.s16 	%rs8, %rs4, %rs7;
	shl.b16 	%rs9, %rs8, 5;
	cvt.u32.u16 	%r11, %rs9;
	or.b16  	%rs10, %rs4, 1;
	mul.hi.u16 	%rs11, %rs10, 4370;
	mul.lo.s16 	%rs12, %rs11, 960;
	cvt.u32.u16 	%r12, %rs12;
	add.s32 	%r13, %r10, %r12;
	mul.lo.s16 	%rs13, %rs11, 15;
	sub.s16 	%rs14, %rs10, %rs13;
	shl.b16 	%rs15, %rs14, 5;
	cvt.u32.u16 	%r14, %rs15;
	add.s32 	%r15, %r13, %r14;
	and.b16  	%rs16, %rs3, 255;
	mul.lo.s16 	%rs17, %rs16, 171;
	shr.u16 	%rs18, %rs17, 11;
	mul.wide.u16 	%r16, %rs18, 192;
	and.b32  	%r17, %r8, 3;
	mul.lo.s32 	%r18, %r17, 48;
	mul.lo.s16 	%rs19, %rs18, 12;
	sub.s16 	%rs20, %rs3, %rs19;
	shl.b16 	%rs21, %rs20, 2;
	cvt.u32.u16 	%r19, %rs21;
	and.b32  	%r20, %r19, 252;
	add.s32 	%r21, %r16, %r18;
	add.s32 	%r22, %r21, %r20;
	shl.b16 	%rs22, %rs3, 2;
	or.b16  	%rs23, %rs22, 1;
	and.b16  	%rs24, %rs23, 253;
	mul.lo.s16 	%rs25, %rs24, 171;
	shr.u16 	%rs26, %rs25, 13;
	mul.wide.u16 	%r23, %rs26, 192;
	or.b16  	%rs27, %rs22, 2;
	and.b16  	%rs28, %rs27, 254;
	mul.lo.s16 	%rs29, %rs28, 171;
	shr.u16 	%rs30, %rs29, 13;
	mul.wide.u16 	%r24, %rs30, 192;
	or.b16  	%rs31, %rs22, 3;
	and.b16  	%rs32, %rs31, 255;
	mul.lo.s16 	%rs33, %rs32, 171;
	shr.u16 	%rs34, %rs33, 13;
	mul.wide.u16 	%r25, %rs34, 192;
	mul.hi.u16 	%rs35, %rs3, 1093;
	shr.u16 	%rs1, %rs35, 1;
	mul.lo.s16 	%rs36, %rs1, 120;
	sub.s16 	%rs2, %rs3, %rs36;
	add.s32 	%r26, %r25, %r18;
	mul.lo.s16 	%rs37, %rs34, 48;
	sub.s16 	%rs38, %rs22, %rs37;
	cvt.u32.u16 	%r27, %rs38;
	and.b32  	%r28, %r27, 252;
	add.s32 	%r29, %r26, %r28;
	mul.wide.u32 	%rd1, %r29, 4;
	add.s64 	%rd59, %rd24, 12;
	add.s32 	%r30, %r24, %r18;
	mul.lo.s16 	%rs39, %rs30, 48;
	sub.s16 	%rs40, %rs22, %rs39;
	cvt.u32.u16 	%r31, %rs40;
	and.b32  	%r32, %r31, 252;
	add.s32 	%r33, %r30, %r32;
	mul.wide.u32 	%rd26, %r33, 4;
	add.s64 	%rd3, %rd26, 8;
	add.s32 	%r34, %r23, %r18;
	mul.lo.s16 	%rs41, %rs26, 48;
	sub.s16 	%rs42, %rs22, %rs41;
	cvt.u32.u16 	%r35, %rs42;
	and.b32  	%r36, %r35, 252;
	add.s32 	%r37, %r34, %r36;
	mul.wide.u32 	%rd27, %r37, 4;
	add.s64 	%rd4, %rd27, 4;
	mul.wide.u32 	%rd5, %r22, 4;
	add.s32 	%r38, %r10, %r7;
	add.s32 	%r39, %r38, %r11;
	mul.wide.u32 	%rd28, %r39, 4;
	add.s64 	%rd58, %rd25, %rd28;
	cvt.u64.u32 	%rd29, %r10;
	cvt.u64.u16 	%rd30, %rs12;
	add.s64 	%rd31, %rd29, %rd30;
	cvt.u64.u16 	%rd32, %rs15;
	add.s64 	%rd33, %rd31, %rd32;
	shl.b64 	%rd34, %rd33, 2;
	add.s64 	%rd35, %rd34, %rd25;
	add.s64 	%rd57, %rd35, 12;
	mul.wide.u32 	%rd36, %r15, 4;
	add.s64 	%rd56, %rd25, %rd36;
	cvt.u64.u16 	%rd37, %rs6;
	add.s64 	%rd38, %rd29, %rd37;
	cvt.u64.u16 	%rd39, %rs9;
	add.s64 	%rd40, %rd38, %rd39;
	shl.b64 	%rd41, %rd40, 2;
	add.s64 	%rd42, %rd41, %rd25;
	add.s64 	%rd55, %rd42, 12;
	mov.b32 	%r63, 0;
	mov.f32 	%f356, 0f00000000;
	shl.b32 	%r40, %r6, 5;
	mov.f32 	%f357, %f356;
	mov.f32 	%f358, %f356;
	mov.f32 	%f359, %f356;
	mov.f32 	%f360, %f356;
	mov.f32 	%f361, %f356;
	mov.f32 	%f362, %f356;
	mov.f32 	%f363, %f356;
	mov.f32 	%f364, %f356;
	mov.f32 	%f365, %f356;
	mov.f32 	%f366, %f356;
	mov.f32 	%f367, %f356;
	mov.f32 	%f368, %f356;
	mov.f32 	%f369, %f356;
	mov.f32 	%f370, %f356;
	mov.f32 	%f371, %f356;
	mov.f32 	%f372, %f356;
	mov.f32 	%f373, %f356;
	mov.f32 	%f374, %f356;
	mov.f32 	%f375, %f356;
	mov.f32 	%f376, %f356;
	mov.f32 	%f377, %f356;
	mov.f32 	%f378, %f356;
	mov.f32 	%f379, %f356;
	mov.f32 	%f380, %f356;
	mov.f32 	%f381, %f356;
	mov.f32 	%f382, %f356;
	mov.f32 	%f383, %f356;
	mov.f32 	%f384, %f356;
	mov.f32 	%f385, %f356;
	mov.f32 	%f386, %f356;
	mov.f32 	%f387, %f356;
	mov.f32 	%f388, %f356;
	mov.f32 	%f389, %f356;
	mov.f32 	%f390, %f356;
	mov.f32 	%f391, %f356;
$L__BB0_1:
	setp.gt.u32 	%p1, %r6, 224;
	bar.sync 	0;
	@%p1 bra 	$L__BB0_4;
	setp.gt.u32 	%p2, %r6, 47;
	ld.global.nc.f32 	%f74, [%rd58];
	mov.u32 	%r41, _ZZ17my_kernel_kernel0E18PaddedInput_shared;
	add.s32 	%r42, %r41, %r40;
	st.shared.f32 	[%r42], %f74;
	ld.global.nc.f32 	%f75, [%rd55+-8];
	st.shared.f32 	[%r42+4], %f75;
	ld.global.nc.f32 	%f76, [%rd55+-4];
	st.shared.f32 	[%r42+8], %f76;
	ld.global.nc.f32 	%f77, [%rd55];
	st.shared.f32 	[%r42+12], %f77;
	ld.global.nc.f32 	%f78, [%rd56];
	st.shared.f32 	[%r42+16], %f78;
	ld.global.nc.f32 	%f79, [%rd57+-8];
	st.shared.f32 	[%r42+20], %f79;
	ld.global.nc.f32 	%f80, [%rd57+-4];
	st.shared.f32 	[%r42+24], %f80;
	ld.global.nc.f32 	%f81, [%rd57];
	st.shared.f32 	[%r42+28], %f81;
	@%p2 bra 	$L__BB0_4;
	add.s64 	%rd43, %rd59, %rd5;
	ld.global.nc.f32 	%f82, [%rd43+-12];
	shl.b32 	%r43, %r6, 4;
	mov.u32 	%r44, _ZZ17my_kernel_kernel0E18placeholder_shared;
	add.s32 	%r45, %r44, %r43;
	st.shared.f32 	[%r45], %f82;
	add.s64 	%rd44, %rd59, %rd4;
	ld.global.nc.f32 	%f83, [%rd44+-12];
	st.shared.f32 	[%r45+4], %f83;
	add.s64 	%rd45, %rd59, %rd3;
	ld.global.nc.f32 	%f84, [%rd45+-12];
	st.shared.f32 	[%r45+8], %f84;
	add.s64 	%rd46, %rd59, %rd1;
	ld.global.nc.f32 	%f85, [%rd46];
	st.shared.f32 	[%r45+12], %f85;
$L__BB0_4:
	bar.sync 	0;
	shr.u16 	%rs43, %rs2, 1;
	and.b16  	%rs44, %rs43, 60;
	mad.lo.s16 	%rs45, %rs1, 360, %rs44;
	mul.wide.u16 	%r46, %rs45, 4;
	mov.u32 	%r47, _ZZ17my_kernel_kernel0E18PaddedInput_shared;
	add.s32 	%r48, %r47, %r46;
	ld.shared.f32 	%f86, [%r48+12];
	ld.shared.f32 	%f87, [%r48+8];
	ld.shared.f32 	%f88, [%r48+4];
	ld.shared.f32 	%f89, [%r48];
	mov.u32 	%r49, %tid.x;
	and.b32  	%r50, %r49, 7;
	mul.lo.s32 	%r3, %r50, 3;
	shl.b32 	%r51, %r3, 2;
	mov.u32 	%r52, _ZZ17my_kernel_kernel0E18placeholder_shared;
	add.s32 	%r53, %r52, %r51;
	ld.shared.f32 	%f90, [%r53];
	fma.rn.f32 	%f91, %f89, %f90, %f391;
	ld.shared.f32 	%f92, [%r53+96];
	fma.rn.f32 	%f93, %f89, %f92, %f373;
	ld.shared.f32 	%f94, [%r53+192];
	fma.rn.f32 	%f95, %f88, %f94, %f91;
	ld.shared.f32 	%f96, [%r53+288];
	fma.rn.f32 	%f97, %f88, %f96, %f93;
	ld.shared.f32 	%f98, [%r53+384];
	fma.rn.f32 	%f99, %f87, %f98, %f95;
	ld.shared.f32 	%f100, [%r53+480];
	fma.rn.f32 	%f101, %f87, %f100, %f97;
	ld.shared.f32 	%f102, [%r53+576];
	fma.rn.f32 	%f391, %f86, %f102, %f99;
	ld.shared.f32 	%f103, [%r53+672];
	fma.rn.f32 	%f373, %f86, %f103, %f101;
	ld.shared.f32 	%f104, [%r53+4];
	fma.rn.f32 	%f105, %f89, %f104, %f390;
	ld.shared.f32 	%f106, [%r53+100];
	fma.rn.f32 	%f107, %f89, %f106, %f372;
	ld.shared.f32 	%f108, [%r53+196];
	fma.rn.f32 	%f109, %f88, %f108, %f105;
	ld.shared.f32 	%f110, [%r53+292];
	fma.rn.f32 	%f111, %f88, %f110, %f107;
	ld.shared.f32 	%f112, [%r53+388];
	fma.rn.f32 	%f113, %f87, %f112, %f109;
	ld.shared.f32 	%f114, [%r53+484];
	fma.rn.f32 	%f115, %f87, %f114, %f111;
	ld.shared.f32 	%f116, [%r53+580];
	fma.rn.f32 	%f390, %f86, %f116, %f113;
	ld.shared.f32 	%f117, [%r53+676];
	fma.rn.f32 	%f372, %f86, %f117, %f115;
	ld.shared.f32 	%f118, [%r53+8];
	fma.rn.f32 	%f119, %f89, %f118, %f389;
	ld.shared.f32 	%f120, [%r53+104];
	fma.rn.f32 	%f121, %f89, %f120, %f371;
	ld.shared.f32 	%f122, [%r53+200];
	fma.rn.f32 	%f123, %f88, %f122, %f119;
	ld.shared.f32 	%f124, [%r53+296];
	fma.rn.f32 	%f125, %f88, %f124, %f121;
	ld.shared.f32 	%f126, [%r53+392];
	fma.rn.f32 	%f127, %f87, %f126, %f123;
	ld.shared.f32 	%f128, [%r53+488];
	fma.rn.f32 	%f129, %f87, %f128, %f125;
	ld.shared.f32 	%f130, [%r53+584];
	fma.rn.f32 	%f389, %f86, %f130, %f127;
	ld.shared.f32 	%f131, [%r53+680];
	fma.rn.f32 	%f371, %f86, %f131, %f129;
	ld.shared.f32 	%f132, [%r48+252];
	ld.shared.f32 	%f133, [%r48+248];
	ld.shared.f32 	%f134, [%r48+244];
	ld.shared.f32 	%f135, [%r48+240];
	fma.rn.f32 	%f136, %f135, %f90, %f388;
	fma.rn.f32 	%f137, %f135, %f92, %f370;
	fma.rn.f32 	%f138, %f134, %f94, %f136;
	fma.rn.f32 	%f139, %f134, %f96, %f137;
	fma.rn.f32 	%f140, %f133, %f98, %f138;
	fma.rn.f32 	%f141, %f133, %f100, %f139;
	fma.rn.f32 	%f388, %f132, %f102, %f140;
	fma.rn.f32 	%f370, %f132, %f103, %f141;
	fma.rn.f32 	%f142, %f135, %f104, %f387;
	fma.rn.f32 	%f143, %f135, %f106, %f369;
	fma.rn.f32 	%f144, %f134, %f108, %f142;
	fma.rn.f32 	%f145, %f134, %f110, %f143;
	fma.rn.f32 	%f146, %f133, %f112, %f144;
	fma.rn.f32 	%f147, %f133, %f114, %f145;
	fma.rn.f32 	%f387, %f132, %f116, %f146;
	fma.rn.f32 	%f369, %f132, %f117, %f147;
	fma.rn.f32 	%f148, %f135, %f118, %f386;
	fma.rn.f32 	%f149, %f135, %f120, %f368;
	fma.rn.f32 	%f150, %f134, %f122, %f148;
	fma.rn.f32 	%f151, %f134, %f124, %f149;
	fma.rn.f32 	%f152, %f133, %f126, %f150;
	fma.rn.f32 	%f153, %f133, %f128, %f151;
	fma.rn.f32 	%f386, %f132, %f130, %f152;
	fma.rn.f32 	%f368, %f132, %f131, %f153;
	ld.shared.f32 	%f154, [%r48+492];
	ld.shared.f32 	%f155, [%r48+488];
	ld.shared.f32 	%f156, [%r48+484];
	ld.shared.f32 	%f157, [%r48+480];
	fma.rn.f32 	%f158, %f157, %f90, %f385;
	fma.rn.f32 	%f159, %f157, %f92, %f367;
	fma.rn.f32 	%f160, %f156, %f94, %f158;
	fma.rn.f32 	%f161, %f156, %f96, %f159;
	fma.rn.f32 	%f162, %f155, %f98, %f160;
	fma.rn.f32 	%f163, %f155, %f100, %f161;
	fma.rn.f32 	%f385, %f154, %f102, %f162;
	fma.rn.f32 	%f367, %f154, %f103, %f163;
	fma.rn.f32 	%f164, %f157, %f104, %f384;
	fma.rn.f32 	%f165, %f157, %f106, %f366;
	fma.rn.f32 	%f166, %f156, %f108, %f164;
	fma.rn.f32 	%f167, %f156, %f110, %f165;
	fma.rn.f32 	%f168, %f155, %f112, %f166;
	fma.rn.f32 	%f169, %f155, %f114, %f167;
	fma.rn.f32 	%f384, %f154, %f116, %f168;
	fma.rn.f32 	%f366, %f154, %f117, %f169;
	fma.rn.f32 	%f170, %f157, %f118, %f383;
	fma.rn.f32 	%f171, %f157, %f120, %f365;
	fma.rn.f32 	%f172, %f156, %f122, %f170;
	fma.rn.f32 	%f173, %f156, %f124, %f171;
	fma.rn.f32 	%f174, %f155, %f126, %f172;
	fma.rn.f32 	%f175, %f155, %f128, %f173;
	fma.rn.f32 	%f383, %f154, %f130, %f174;
	fma.rn.f32 	%f365, %f154, %f131, %f175;
	ld.shared.f32 	%f176, [%r48+732];
	ld.shared.f32 	%f177, [%r48+728];
	ld.shared.f32 	%f178, [%r48+724];
	ld.shared.f32 	%f179, [%r48+720];
	fma.rn.f32 	%f180, %f179, %f90, %f382;
	fma.rn.f32 	%f181, %f179, %f92, %f364;
	fma.rn.f32 	%f182, %f178, %f94, %f180;
	fma.rn.f32 	%f183, %f178, %f96, %f181;
	fma.rn.f32 	%f184, %f177, %f98, %f182;
	fma.rn.f32 	%f185, %f177, %f100, %f183;
	fma.rn.f32 	%f382, %f176, %f102, %f184;
	fma.rn.f32 	%f364, %f176, %f103, %f185;
	fma.rn.f32 	%f186, %f179, %f104, %f381;
	fma.rn.f32 	%f187, %f179, %f106, %f363;
	fma.rn.f32 	%f188, %f178, %f108, %f186;
	fma.rn.f32 	%f189, %f178, %f110, %f187;
	fma.rn.f32 	%f190, %f177, %f112, %f188;
	fma.rn.f32 	%f191, %f177, %f114, %f189;
	fma.rn.f32 	%f381, %f176, %f116, %f190;
	fma.rn.f32 	%f363, %f176, %f117, %f191;
	fma.rn.f32 	%f192, %f179, %f118, %f380;
	fma.rn.f32 	%f193, %f179, %f120, %f362;
	fma.rn.f32 	%f194, %f178, %f122, %f192;
	fma.rn.f32 	%f195, %f178, %f124, %f193;
	fma.rn.f32 	%f196, %f177, %f126, %f194;
	fma.rn.f32 	%f197, %f177, %f128, %f195;
	fma.rn.f32 	%f380, %f176, %f130, %f196;
	fma.rn.f32 	%f362, %f176, %f131, %f197;
	ld.shared.f32 	%f198, [%r48+972];
	ld.shared.f32 	%f199, [%r48+968];
	ld.shared.f32 	%f200, [%r48+964];
	ld.shared.f32 	%f201, [%r48+960];
	fma.rn.f32 	%f202, %f201, %f90, %f379;
	fma.rn.f32 	%f203, %f201, %f92, %f361;
	fma.rn.f32 	%f204, %f200, %f94, %f202;
	fma.rn.f32 	%f205, %f200, %f96, %f203;
	fma.rn.f32 	%f206, %f199, %f98, %f204;
	fma.rn.f32 	%f207, %f199, %f100, %f205;
	fma.rn.f32 	%f379, %f198, %f102, %f206;
	fma.rn.f32 	%f361, %f198, %f103, %f207;
	fma.rn.f32 	%f208, %f201, %f104, %f378;
	fma.rn.f32 	%f209, %f201, %f106, %f360;
	fma.rn.f32 	%f210, %f200, %f108, %f208;
	fma.rn.f32 	%f211, %f200, %f110, %f209;
	fma.rn.f32 	%f212, %f199, %f112, %f210;
	fma.rn.f32 	%f213, %f199, %f114, %f211;
	fma.rn.f32 	%f378, %f198, %f116, %f212;
	fma.rn.f32 	%f360, %f198, %f117, %f213;
	fma.rn.f32 	%f214, %f201, %f118, %f377;
	fma.rn.f32 	%f215, %f201, %f120, %f359;
	fma.rn.f32 	%f216, %f200, %f122, %f214;
	fma.rn.f32 	%f217, %f200, %f124, %f215;
	fma.rn.f32 	%f218, %f199, %f126, %f216;
	fma.rn.f32 	%f219, %f199, %f128, %f217;
	fma.rn.f32 	%f377, %f198, %f130, %f218;
	fma.rn.f32 	%f359, %f198, %f131, %f219;
	ld.shared.f32 	%f220, [%r48+1212];
	ld.shared.f32 	%f221, [%r48+1208];
	ld.shared.f32 	%f222, [%r48+1204];
	ld.shared.f32 	%f223, [%r48+1200];
	fma.rn.f32 	%f224, %f223, %f90, %f376;
	fma.rn.f32 	%f225, %f223, %f92, %f358;
	fma.rn.f32 	%f226, %f222, %f94, %f224;
	fma.rn.f32 	%f227, %f222, %f96, %f225;
	fma.rn.f32 	%f228, %f221, %f98, %f226;
	fma.rn.f32 	%f229, %f221, %f100, %f227;
	fma.rn.f32 	%f376, %f220, %f102, %f228;
	fma.rn.f32 	%f358, %f220, %f103, %f229;
	fma.rn.f32 	%f230, %f223, %f104, %f375;
	fma.rn.f32 	%f231, %f223, %f106, %f357;
	fma.rn.f32 	%f232, %f222, %f108, %f230;
	fma.rn.f32 	%f233, %f222, %f110, %f231;
	fma.rn.f32 	%f234, %f221, %f112, %f232;
	fma.rn.f32 	%f235, %f221, %f114, %f233;
	fma.rn.f32 	%f375, %f220, %f116, %f234;
	fma.rn.f32 	%f357, %f220, %f117, %f235;
	fma.rn.f32 	%f236, %f223, %f118, %f374;
	fma.rn.f32 	%f237, %f223, %f120, %f356;
	fma.rn.f32 	%f238, %f222, %f122, %f236;
	fma.rn.f32 	%f239, %f222, %f124, %f237;
	fma.rn.f32 	%f240, %f221, %f126, %f238;
	fma.rn.f32 	%f241, %f221, %f128, %f239;
	fma.rn.f32 	%f374, %f220, %f130, %f240;
	fma.rn.f32 	%f356, %f220, %f131, %f241;
	add.s32 	%r63, %r63, 1;
	add.s64 	%rd59, %rd59, 3072;
	add.s64 	%rd58, %rd58, 16;
	add.s64 	%rd57, %rd57, 16;
	add.s64 	%rd56, %rd56, 16;
	add.s64 	%rd55, %rd55, 16;
	setp.ne.s32 	%p3, %r63, 8;
	@%p3 bra 	$L__BB0_1;
	ld.param.u64 	%rd54, [my_kernel_kernel0_param_3];
	ld.param.u64 	%rd53, [my_kernel_kernel0_param_2];
	cvta.to.global.u64 	%rd47, %rd53;
	cvta.to.global.u64 	%rd48, %rd54;
	mov.u32 	%r54, %ctaid.x;
	and.b32  	%r55, %r54, 3;
	mad.lo.s32 	%r56, %r55, 48, %r3;
	mul.wide.u16 	%r57, %rs1, -30976;
	shr.u32 	%r58, %r54, 2;
	shr.u16 	%rs46, %rs2, 3;
	mul.lo.s16 	%rs47, %rs46, 192;
	cvt.u32.u16 	%r59, %rs47;
	mad.lo.s32 	%r60, %r58, 2880, %r56;
	add.s32 	%r61, %r60, %r57;
	add.s32 	%r62, %r61, %r59;
	mul.wide.u32 	%rd49, %r56, 4;
	add.s64 	%rd50, %rd48, %rd49;
	ld.global.nc.f32 	%f242, [%rd50];
	add.f32 	%f243, %f391, %f242;
	min.f32 	%f244, %f243, 0f40C00000;
	max.f32 	%f245, %f244, 0f00000000;
	mul.wide.u32 	%rd51, %r62, 4;
	add.s64 	%rd52, %rd47, %rd51;
	st.global.f32 	[%rd52], %f245;
	ld.global.nc.f32 	%f246, [%rd50+96];
	add.f32 	%f247, %f373, %f246;
	min.f32 	%f248, %f247, 0f40C00000;
	max.f32 	%f249, %f248, 0f00000000;
	st.global.f32 	[%rd52+96], %f249;
	ld.global.nc.f32 	%f250, [%rd50+4];
	add.f32 	%f251, %f390, %f250;
	min.f32 	%f252, %f251, 0f40C00000;
	max.f32 	%f253, %f252, 0f00000000;
	st.global.f32 	[%rd52+4], %f253;
	ld.global.nc.f32 	%f254, [%rd50+100];
	add.f32 	%f255, %f372, %f254;
	min.f32 	%f256, %f255, 0f40C00000;
	max.f32 	%f257, %f256, 0f00000000;
	st.global.f32 	[%rd52+100], %f257;
	ld.global.nc.f32 	%f258, [%rd50+8];
	add.f32 	%f259, %f389, %f258;
	min.f32 	%f260, %f259, 0f40C00000;
	max.f32 	%f261, %f260, 0f00000000;
	st.global.f32 	[%rd52+8], %f261;
	ld.global.nc.f32 	%f262, [%rd50+104];
	add.f32 	%f263, %f371, %f262;
	min.f32 	%f264, %f263, 0f40C00000;
	max.f32 	%f265, %f264, 0f00000000;
	st.global.f32 	[%rd52+104], %f265;
	add.f32 	%f266, %f388, %f242;
	min.f32 	%f267, %f266, 0f40C00000;
	max.f32 	%f268, %f267, 0f00000000;
	st.global.f32 	[%rd52+23040], %f268;
	add.f32 	%f269, %f370, %f246;
	min.f32 	%f270, %f269, 0f40C00000;
	max.f32 	%f271, %f270, 0f00000000;
	st.global.f32 	[%rd52+23136], %f271;
	add.f32 	%f272, %f387, %f250;
	min.f32 	%f273, %f272, 0f40C00000;
	max.f32 	%f274, %f273, 0f00000000;
	st.global.f32 	[%rd52+23044], %f274;
	add.f32 	%f275, %f369, %f254;
	min.f32 	%f276, %f275, 0f40C00000;
	max.f32 	%f277, %f276, 0f00000000;
	st.global.f32 	[%rd52+23140], %f277;
	add.f32 	%f278, %f386, %f258;
	min.f32 	%f279, %f278, 0f40C00000;
	max.f32 	%f280, %f279, 0f00000000;
	st.global.f32 	[%rd52+23048], %f280;
	add.f32 	%f281, %f368, %f262;
	min.f32 	%f282, %f281, 0f40C00000;
	max.f32 	%f283, %f282, 0f00000000;
	st.global.f32 	[%rd52+23144], %f283;
	add.f32 	%f284, %f385, %f242;
	min.f32 	%f285, %f284, 0f40C00000;
	max.f32 	%f286, %f285, 0f00000000;
	st.global.f32 	[%rd52+46080], %f286;
	add.f32 	%f287, %f367, %f246;
	min.f32 	%f288, %f287, 0f40C00000;
	max.f32 	%f289, %f288, 0f00000000;
	st.global.f32 	[%rd52+46176], %f289;
	add.f32 	%f290, %f384, %f250;
	min.f32 	%f291, %f290, 0f40C00000;
	max.f32 	%f292, %f291, 0f00000000;
	st.global.f32 	[%rd52+46084], %f292;
	add.f32 	%f293, %f366, %f254;
	min.f32 	%f294, %f293, 0f40C00000;
	max.f32 	%f295, %f294, 0f00000000;
	st.global.f32 	[%rd52+46180], %f295;
	add.f32 	%f296, %f383, %f258;
	min.f32 	%f297, %f296, 0f40C00000;
	max.f32 	%f298, %f297, 0f00000000;
	st.global.f32 	[%rd52+46088], %f298;
	add.f32 	%f299, %f365, %f262;
	min.f32 	%f300, %f299, 0f40C00000;
	max.f32 	%f301, %f300, 0f00000000;
	st.global.f32 	[%rd52+46184], %f301;
	add.f32 	%f302, %f382, %f242;
	min.f32 	%f303, %f302, 0f40C00000;
	max.f32 	%f304, %f303, 0f00000000;
	st.global.f32 	[%rd52+69120], %f304;
	add.f32 	%f305, %f364, %f246;
	min.f32 	%f306, %f305, 0f40C00000;
	max.f32 	%f307, %f306, 0f00000000;
	st.global.f32 	[%rd52+69216], %f307;
	add.f32 	%f308, %f381, %f250;
	min.f32 	%f309, %f308, 0f40C00000;
	max.f32 	%f310, %f309, 0f00000000;
	st.global.f32 	[%rd52+69124], %f310;
	add.f32 	%f311, %f363, %f254;
	min.f32 	%f312, %f311, 0f40C00000;
	max.f32 	%f313, %f312, 0f00000000;
	st.global.f32 	[%rd52+69220], %f313;
	add.f32 	%f314, %f380, %f258;
	min.f32 	%f315, %f314, 0f40C00000;
	max.f32 	%f316, %f315, 0f00000000;
	st.global.f32 	[%rd52+69128], %f316;
	add.f32 	%f317, %f362, %f262;
	min.f32 	%f318, %f317, 0f40C00000;
	max.f32 	%f319, %f318, 0f00000000;
	st.global.f32 	[%rd52+69224], %f319;
	add.f32 	%f320, %f379, %f242;
	min.f32 	%f321, %f320, 0f40C00000;
	max.f32 	%f322, %f321, 0f00000000;
	st.global.f32 	[%rd52+92160], %f322;
	add.f32 	%f323, %f361, %f246;
	min.f32 	%f324, %f323, 0f40C00000;
	max.f32 	%f325, %f324, 0f00000000;
	st.global.f32 	[%rd52+92256], %f325;
	add.f32 	%f326, %f378, %f250;
	min.f32 	%f327, %f326, 0f40C00000;
	max.f32 	%f328, %f327, 0f00000000;
	st.global.f32 	[%rd52+92164], %f328;
	add.f32 	%f329, %f360, %f254;
	min.f32 	%f330, %f329, 0f40C00000;
	max.f32 	%f331, %f330, 0f00000000;
	st.global.f32 	[%rd52+92260], %f331;
	add.f32 	%f332, %f377, %f258;
	min.f32 	%f333, %f332, 0f40C00000;
	max.f32 	%f334, %f333, 0f00000000;
	st.global.f32 	[%rd52+92168], %f334;
	add.f32 	%f335, %f359, %f262;
	min.f32 	%f336, %f335, 0f40C00000;
	max.f32 	%f337, %f336, 0f00000000;
	st.global.f32 	[%rd52+92264], %f337;
	add.f32 	%f338, %f376, %f242;
	min.f32 	%f339, %f338, 0f40C00000;
	max.f32 	%f340, %f339, 0f00000000;
	st.global.f32 	[%rd52+115200], %f340;
	add.f32 	%f341, %f358, %f246;
	min.f32 	%f342, %f341, 0f40C00000;
	max.f32 	%f343, %f342, 0f00000000;
	st.global.f32 	[%rd52+115296], %f343;
	add.f32 	%f344, %f375, %f250;
	min.f32 	%f345, %f344, 0f40C00000;
	max.f32 	%f346, %f345, 0f00000000;
	st.global.f32 	[%rd52+115204], %f346;
	add.f32 	%f347, %f357, %f254;
	min.f32 	%f348, %f347, 0f40C00000;
	max.f32 	%f349, %f348, 0f00000000;
	st.global.f32 	[%rd52+115300], %f349;
	add.f32 	%f350, %f374, %f258;
	min.f32 	%f351, %f350, 0f40C00000;
	max.f32 	%f352, %f351, 0f00000000;
	st.global.f32 	[%rd52+115208], %f352;
	add.f32 	%f353, %f356, %f262;
	min.f32 	%f354, %f353, 0f40C00000;
	max.f32 	%f355, %f354, 0f00000000;
	st.global.f32 	[%rd52+115304], %f355;
	ret;

}


// ===== COMPILED SASS (sm_100) =====

	.target	sm_100

	.elftype	@"ET_EXEC"


//--------------------- .note.nv.tkinfo           --------------------------
	.section	.note.nv.tkinfo,"",@"SHT_NOTE"
	.sectionflags	@"SHF_NOTE_NV_TKINFO"
	.tkinfo
        /*0018*/ 	.word	0x00000002
        /*0030*/ 	.string	""
        /*0030*/ 	.string	"ptxas"
        /*0030*/ 	.string	"Cuda compilation tools, release 13.0, V13.0.88"
        /*0030*/ 	.string	"Build cuda_13.0.r13.0/compiler.36424714_0"
        /*0030*/ 	.string	"-arch sm_100 -m 64 "



//--------------------- .note.nv.cuinfo           --------------------------
	.section	.note.nv.cuinfo,"",@"SHT_NOTE"
	.sectionflags	@"SHF_NOTE_NV_CUINFO"
        /*0018*/ 	.short	0x0002
        /*001a*/ 	.short	0x0064
        /*001c*/ 	.short	0x0082
	.zero		2


//--------------------- .nv.info                  --------------------------
	.section	.nv.info,"",@"SHT_CUDA_INFO"
	.align	4


	//----- nvinfo : EIATTR_REGCOUNT
	.align		4
        /*0000*/ 	.byte	0x04, 0x2f
        /*0002*/ 	.short	(.L_1 - .L_0)
	.align		4
.L_0:
        /*0004*/ 	.word	index@(my_kernel_kernel0)
        /*0008*/ 	.word	0x0000005e


	//----- nvinfo : EIATTR_FRAME_SIZE
	.align		4
.L_1:
        /*000c*/ 	.byte	0x04, 0x11
        /*000e*/ 	.short	(.L_3 - .L_2)
	.align		4
.L_2:
        /*0010*/ 	.word	index@(my_kernel_kernel0)
        /*0014*/ 	.word	0x00000000


	//----- nvinfo : EIATTR_MIN_STACK_SIZE
	.align		4
.L_3:
        /*0018*/ 	.byte	0x04, 0x12
        /*001a*/ 	.short	(.L_5 - .L_4)
	.align		4
.L_4:
        /*001c*/ 	.word	index@(my_kernel_kernel0)
        /*0020*/ 	.word	0x00000000
.L_5:


//--------------------- .nv.compat                --------------------------
	.section	.nv.compat,"",@"SHT_CUDA_COMPAT_INFO"
	.align	4
        /*0000*/ 	.byte	0x02, 0x09, 0x00, 0x00, 0x02, 0x02, 0x01, 0x00, 0x02, 0x05, 0x05, 0x00, 0x03, 0x07, 0x01, 0x01
        /*0010*/ 	.byte	0x02, 0x03, 0x00, 0x00, 0x02, 0x06, 0x01, 0x00, 0x04, 0x0b, 0x08, 0x00, 0x09, 0x00, 0x00, 0x00
        /*0020*/ 	.byte	0x00, 0x00, 0x00, 0x00


//--------------------- .nv.info.my_kernel_kernel0 --------------------------
	.section	.nv.info.my_kernel_kernel0,"",@"SHT_CUDA_INFO"
	.sectionflags	@""
	.align	4


	//----- nvinfo : EIATTR_CUDA_API_VERSION
	.align		4
        /*0000*/ 	.byte	0x04, 0x37
        /*0002*/ 	.short	(.L_7 - .L_6)
.L_6:
        /*0004*/ 	.word	0x00000082


	//----- nvinfo : EIATTR_KPARAM_INFO
	.align		4
.L_7:
        /*0008*/ 	.byte	0x04, 0x17
        /*000a*/ 	.short	(.L_9 - .L_8)
.L_8:
        /*000c*/ 	.word	0x00000000
        /*0010*/ 	.short	0x0003
        /*0012*/ 	.short	0x0018
        /*0014*/ 	.byte	0x00, 0xf5, 0x21, 0x00


	//----- nvinfo : EIATTR_KPARAM_INFO
	.align		4
.L_9:
        /*0018*/ 	.byte	0x04, 0x17
        /*001a*/ 	.short	(.L_11 - .L_10)
.L_10:
        /*001c*/ 	.word	0x00000000
        /*0020*/ 	.short	0x0002
        /*0022*/ 	.short	0x0010
        /*0024*/ 	.byte	0x00, 0xf5, 0x21, 0x00


	//----- nvinfo : EIATTR_KPARAM_INFO
	.align		4
.L_11:
        /*0028*/ 	.byte	0x04, 0x17
        /*002a*/ 	.short	(.L_13 - .L_12)
.L_12:
        /*002c*/ 	.word	0x00000000
        /*0030*/ 	.short	0x0001
        /*0032*/ 	.short	0x0008
        /*0034*/ 	.byte	0x00, 0xf5, 0x21, 0x00


	//----- nvinfo : EIATTR_KPARAM_INFO
	.align		4
.L_13:
        /*0038*/ 	.byte	0x04, 0x17
        /*003a*/ 	.short	(.L_15 - .L_14)
.L_14:
        /*003c*/ 	.word	0x00000000
        /*0040*/ 	.short	0x0000
        /*0042*/ 	.short	0x0000
        /*0044*/ 	.byte	0x00, 0xf5, 0x21, 0x00


	//----- nvinfo : EIATTR_SPARSE_MMA_MASK
	.align		4
.L_15:
        /*0048*/ 	.byte	0x03, 0x50
        /*004a*/ 	.short	0x0000


	//----- nvinfo : EIATTR_MAXREG_COUNT
	.align		4
        /*004c*/ 	.byte	0x03, 0x1b
        /*004e*/ 	.short	0x00ff


	//----- nvinfo : EIATTR_NUM_BARRIERS
	.align		4
        /*0050*/ 	.byte	0x02, 0x4c
        /*0052*/ 	.byte	0x01
	.zero		1


	//----- nvinfo : EIATTR_MERCURY_ISA_VERSION
	.align		4
        /*0054*/ 	.byte	0x03, 0x5f
        /*0056*/ 	.short	0x0101


	//----- nvinfo : EIATTR_VRC_CTA_INIT_COUNT
	.align		4
        /*0058*/ 	.byte	0x02, 0x4a
	.zero		1
	.zero		1


	//----- nvinfo : EIATTR_EXIT_INSTR_OFFSETS
	.align		4
        /*005c*/ 	.byte	0x04, 0x1c
        /*005e*/ 	.short	(.L_17 - .L_16)


	//   ....[0]....
.L_16:
        /*0060*/ 	.word	0x00002310


	//----- nvinfo : EIATTR_CRS_STACK_SIZE
	.align		4
.L_17:
        /*0064*/ 	.byte	0x04, 0x1e
        /*0066*/ 	.short	(.L_19 - .L_18)
.L_18:
        /*0068*/ 	.word	0x00000000


	//----- nvinfo : EIATTR_CBANK_PARAM_SIZE
	.align		4
.L_19:
        /*006c*/ 	.byte	0x03, 0x19
        /*006e*/ 	.short	0x0020


	//----- nvinfo : EIATTR_PARAM_CBANK
	.align		4
        /*0070*/ 	.byte	0x04, 0x0a
        /*0072*/ 	.short	(.L_21 - .L_20)
	.align		4
.L_20:
        /*0074*/ 	.word	index@(.nv.constant0.my_kernel_kernel0)
        /*0078*/ 	.short	0x0380
        /*007a*/ 	.short	0x0020


	//----- nvinfo : EIATTR_SW_WAR
	.align		4
.L_21:
        /*007c*/ 	.byte	0x04, 0x36
        /*007e*/ 	.short	(.L_23 - .L_22)
.L_22:
        /*0080*/ 	.word	0x00000008
.L_23:


//--------------------- .nv.callgraph             --------------------------
	.section	.nv.callgraph,"",@"SHT_CUDA_CALLGRAPH"
	.align	4
	.sectionentsize	8
	.align		4
        /*0000*/ 	.word	0x00000000
	.align		4
        /*0004*/ 	.word	0xffffffff
	.align		4
        /*0008*/ 	.word	0x00000000
	.align		4
        /*000c*/ 	.word	0xfffffffe
	.align		4
        /*0010*/ 	.word	0x00000000
	.align		4
        /*0014*/ 	.word	0xfffffffd
	.align		4
        /*0018*/ 	.word	0x00000000
	.align		4
        /*001c*/ 	.word	0xfffffffc


//--------------------- .text.my_kernel_kernel0   --------------------------
	.section	.text.my_kernel_kernel0,"ax",@progbits
	.align	128
        .global         my_kernel_kernel0
        .type           my_kernel_kernel0,@function
        .size           my_kernel_kernel0,(.L_x_4 - my_kernel_kernel0)
        .other          my_kernel_kernel0,@"STO_CUDA_ENTRY STV_DEFAULT"
my_kernel_kernel0:
.text.my_kernel_kernel0:
[----:B------:R-:W-:Y:S01]  /*0000*/  LDC R1, c[0x0][0x37c] ;  /* 0x0000df00ff017b82 */ /* 0x000fe20000000800 */
[----:B------:R-:W0:Y:S01]  /*0010*/  S2R R43, SR_TID.X ;  /* 0x00000000002b7919 */ /* 0x000e220000002100 */
[----:B------:R-:W-:-:S06]  /*0020*/  MOV R47, 0x400 ;  /* 0x00000400002f7802 */ /* 0x000fcc0000000f00 */
[----:B------:R-:W1:Y:S01]  /*0030*/  LDC.64 R48, c[0x0][0x380] ;  /* 0x0000e000ff307b82 */ /* 0x000e620000000a00 */
[----:B------:R-:W2:Y:S01]  /*0040*/  LDCU.128 UR8, c[0x0][0x380] ;  /* 0x00007000ff0877ac */ /* 0x000ea20008000c00 */
[----:B------:R-:W3:Y:S01]  /*0050*/  S2R R8, SR_CgaCtaId ;  /* 0x0000000000087919 */ /* 0x000ee20000008800 */
[----:B------:R-:W-:Y:S01]  /*0060*/  IADD3 R7, PT, PT, R47, 0x1c20, RZ ;  /* 0x00001c202f077810 */ /* 0x000fe20007ffe0ff */
[----:B------:R-:W-:Y:S01]  /*0070*/  HFMA2 R88, -RZ, RZ, 0, 4.76837158203125e-07 ;  /* 0x00000008ff587431 */ /* 0x000fe200000001ff */
[----:B------:R-:W-:Y:S01]  /*0080*/  MOV R89, 0x0 ;  /* 0x0000000000597802 */ /* 0x000fe20000000f00 */
[----:B------:R-:W4:Y:S01]  /*0090*/  S2R R0, SR_CTAID.X ;  /* 0x0000000000007919 */ /* 0x000f220000002500 */
[----:B------:R-:W-:Y:S02]  /*00a0*/  HFMA2 R86, -RZ, RZ, 0, 2.384185791015625e-07 ;  /* 0x00000004ff567431 */ /* 0x000fe400000001ff */
[----:B------:R-:W-:Y:S02]  /*00b0*/  IMAD.MOV.U32 R87, RZ, RZ, 0x0 ;  /* 0x00000000ff577424 */ /* 0x000fe400078e00ff */
[----:B------:R-:W-:Y:S01]  /*00c0*/  HFMA2 R57, -RZ, RZ, 0, 0 ;  /* 0x00000000ff397431 */ /* 0x000fe200000001ff */
[----:B------:R-:W-:-:S02]  /*00d0*/  CS2R R52, SRZ ;  /* 0x0000000000347805 */ /* 0x000fc4000001ff00 */
[----:B------:R-:W-:Y:S02]  /*00e0*/  CS2R R54, SRZ ;  /* 0x0000000000367805 */ /* 0x000fe4000001ff00 */
[----:B------:R-:W-:Y:S02]  /*00f0*/  CS2R R18, SRZ ;  /* 0x0000000000127805 */ /* 0x000fe4000001ff00 */
[----:B------:R-:W-:Y:S02]  /*0100*/  CS2R R32, SRZ ;  /* 0x0000000000207805 */ /* 0x000fe4000001ff00 */
[----:B------:R-:W-:Y:S02]  /*0110*/  CS2R R34, SRZ ;  /* 0x0000000000227805 */ /* 0x000fe4000001ff00 */
[----:B------:R-:W-:Y:S02]  /*0120*/  CS2R R36, SRZ ;  /* 0x0000000000247805 */ /* 0x000fe4000001ff00 */
[----:B------:R-:W-:-:S02]  /*0130*/  CS2R R38, SRZ ;  /* 0x0000000000267805 */ /* 0x000fc4000001ff00 */
[----:B------:R-:W-:Y:S02]  /*0140*/  CS2R R40, SRZ ;  /* 0x0000000000287805 */ /* 0x000fe4000001ff00 */
[----:B------:R-:W-:Y:S01]  /*0150*/  MOV R42, RZ ;  /* 0x000000ff002a7202 */ /* 0x000fe20000000f00 */
[----:B--2---:R-:W-:Y:S01]  /*0160*/  UIADD3 UR5, UP0, UPT, UR10, 0xc, URZ ;  /* 0x0000000c0a057890 */ /* 0x004fe2000ff1e0ff */
[----:B------:R-:W-:-:S03]  /*0170*/  UMOV UR4, URZ ;  /* 0x000000ff00047c82 */ /* 0x000fc60008000000 */
[----:B------:R-:W-:Y:S01]  /*0180*/  UIADD3.X UR6, UPT, UPT, URZ, UR11, URZ, UP0, !UPT ;  /* 0x0000000bff067290 */ /* 0x000fe200087fe4ff */
[C---:B0-----:R-:W-:Y:S02]  /*0190*/  SHF.L.U32 R3, R43.reuse, 0x1, RZ ;  /* 0x000000012b037819 */ /* 0x041fe400000006ff */
[----:B------:R-:W-:Y:S02]  /*01a0*/  LOP3.LUT R44, R43, 0x7, RZ, 0xc0, !PT ;  /* 0x000000072b2c7812 */ /* 0x000fe400078ec0ff */
[C---:B------:R-:W-:Y:S02]  /*01b0*/  IADD3 R5, PT, PT, R3.reuse, 0x1, RZ ;  /* 0x0000000103057810 */ /* 0x040fe40007ffe0ff */
[----:B------:R-:W-:Y:S02]  /*01c0*/  LOP3.LUT R2, R3, 0xffff, RZ, 0xc0, !PT ;  /* 0x0000ffff03027812 */ /* 0x000fe400078ec0ff */
[----:B------:R-:W-:Y:S02]  /*01d0*/  LOP3.LUT R4, R5, 0xffff, RZ, 0xc0, !PT ;  /* 0x0000ffff05047812 */ /* 0x000fe400078ec0ff */
[----:B---3--:R-:W-:Y:S01]  /*01e0*/  LEA R7, R8, R7, 0x18 ;  /* 0x0000000708077211 */ /* 0x008fe200078ec0ff */
[----:B------:R-:W-:Y:S01]  /*01f0*/  IMAD R2, R2, 0x1112, RZ ;  /* 0x0000111202027824 */ /* 0x000fe200078e02ff */
[----:B------:R-:W-:Y:S01]  /*0200*/  LEA R47, R8, R47, 0x18 ;  /* 0x0000002f082f7211 */ /* 0x000fe200078ec0ff */
[----:B------:R-:W-:Y:S01]  /*0210*/  IMAD R4, R4, 0x1112, RZ ;  /* 0x0000111204047824 */ /* 0x000fe200078e02ff */
[----:B------:R-:W-:Y:S01]  /*0220*/  LOP3.LUT R11, R43, 0xffff, RZ, 0xc0, !PT ;  /* 0x0000ffff2b0b7812 */ /* 0x000fe200078ec0ff */
[----:B------:R-:W-:Y:S01]  /*0230*/  IMAD R44, R44, 0xc, R7 ;  /* 0x0000000c2c2c7824 */ /* 0x000fe200078e0207 */
[----:B------:R-:W-:-:S02]  /*0240*/  SHF.R.U32.HI R2, RZ, 0x10, R2 ;  /* 0x00000010ff027819 */ /* 0x000fc40000011602 */
[----:B------:R-:W-:Y:S01]  /*0250*/  SHF.R.U32.HI R4, RZ, 0x10, R4 ;  /* 0x00000010ff047819 */ /* 0x000fe20000011604 */
[----:B------:R-:W-:Y:S01]  /*0260*/  IMAD R11, R11, 0x445, RZ ;  /* 0x000004450b0b7824 */ /* 0x000fe200078e02ff */
[----:B------:R-:W-:Y:S02]  /*0270*/  PRMT R13, R2, 0x9910, RZ ;  /* 0x00009910020d7816 */ /* 0x000fe400000000ff */
[----:B------:R-:W-:Y:S02]  /*0280*/  PRMT R2, R4, 0x9910, RZ ;  /* 0x0000991004027816 */ /* 0x000fe400000000ff */
[----:B------:R-:W-:Y:S01]  /*0290*/  SHF.L.U32 R7, R43, 0x2, RZ ;  /* 0x000000022b077819 */ /* 0x000fe200000006ff */
[----:B------:R-:W-:Y:S01]  /*02a0*/  IMAD R4, R13, 0xf, RZ ;  /* 0x0000000f0d047824 */ /* 0x000fe200078e02ff */
[----:B------:R-:W-:Y:S01]  /*02b0*/  SHF.R.U32.HI R11, RZ, 0x11, R11 ;  /* 0x00000011ff0b7819 */ /* 0x000fe2000001160b */
[C---:B------:R-:W-:Y:S01]  /*02c0*/  IMAD R6, R2.reuse, 0xf, RZ ;  /* 0x0000000f02067824 */ /* 0x040fe200078e02ff */
[----:B------:R-:W-:Y:S01]  /*02d0*/  IADD3 R10, PT, PT, R7, 0x3, RZ ;  /* 0x00000003070a7810 */ /* 0x000fe20007ffe0ff */
[----:B------:R-:W-:Y:S01]  /*02e0*/  IMAD R2, R2, 0x3c0, RZ ;  /* 0x000003c002027824 */ /* 0x000fe200078e02ff */
[----:B------:R-:W-:-:S02]  /*02f0*/  IADD3 R4, PT, PT, RZ, -R4, RZ ;  /* 0x80000004ff047210 */ /* 0x000fc40007ffe0ff */
[----:B------:R-:W-:Y:S02]  /*0300*/  IADD3 R6, PT, PT, RZ, -R6, RZ ;  /* 0x80000006ff067210 */ /* 0x000fe40007ffe0ff */
[----:B------:R-:W-:Y:S02]  /*0310*/  PRMT R4, R4, 0x7710, RZ ;  /* 0x0000771004047816 */ /* 0x000fe400000000ff */
[----:B------:R-:W-:Y:S02]  /*0320*/  PRMT R8, R6, 0x7710, RZ ;  /* 0x0000771006087816 */ /* 0x000fe400000000ff */
[----:B------:R-:W-:Y:S02]  /*0330*/  IADD3 R4, PT, PT, R3, R4, RZ ;  /* 0x0000000403047210 */ /* 0x000fe40007ffe0ff */
[----:B------:R-:W-:Y:S02]  /*0340*/  LOP3.LUT R3, R43, 0xff, RZ, 0xc0, !PT ;  /* 0x000000ff2b037812 */ /* 0x000fe400078ec0ff */
[----:B------:R-:W-:Y:S01]  /*0350*/  IADD3 R5, PT, PT, R5, R8, RZ ;  /* 0x0000000805057210 */ /* 0x000fe20007ffe0ff */
[C---:B------:R-:W-:Y:S01]  /*0360*/  VIADD R8, R7.reuse, 0x1 ;  /* 0x0000000107087836 */ /* 0x040fe20000000000 */
[----:B------:R-:W-:Y:S01]  /*0370*/  IADD3 R9, PT, PT, R7, 0x2, RZ ;  /* 0x0000000207097810 */ /* 0x000fe20007ffe0ff */
[----:B------:R-:W-:Y:S01]  /*0380*/  IMAD R3, R3, 0xab, RZ ;  /* 0x000000ab03037824 */ /* 0x000fe200078e02ff */
[----:B----4-:R-:W-:-:S02]  /*0390*/  LOP3.LUT R6, R0, 0x3, RZ, 0xc0, !PT ;  /* 0x0000000300067812 */ /* 0x010fc400078ec0ff */
[----:B------:R-:W-:Y:S02]  /*03a0*/  LOP3.LUT R10, R10, 0xff, RZ, 0xc0, !PT ;  /* 0x000000ff0a0a7812 */ /* 0x000fe400078ec0ff */
[----:B------:R-:W-:Y:S01]  /*03b0*/  SHF.R.U32.HI R3, RZ, 0xb, R3 ;  /* 0x0000000bff037819 */ /* 0x000fe20000011603 */
[----:B------:R-:W-:Y:S01]  /*03c0*/  IMAD R6, R6, 0x30, RZ ;  /* 0x0000003006067824 */ /* 0x000fe200078e02ff */
[----:B------:R-:W-:Y:S01]  /*03d0*/  LOP3.LUT R9, R9, 0xfe, RZ, 0xc0, !PT ;  /* 0x000000fe09097812 */ /* 0x000fe200078ec0ff */
[----:B------:R-:W-:Y:S01]  /*03e0*/  IMAD R10, R10, 0xab, RZ ;  /* 0x000000ab0a0a7824 */ /* 0x000fe200078e02ff */
[----:B------:R-:W-:Y:S01]  /*03f0*/  LOP3.LUT R7, R8, 0xfd, RZ, 0xc0, !PT ;  /* 0x000000fd08077812 */ /* 0x000fe200078ec0ff */
[C---:B------:R-:W-:Y:S01]  /*0400*/  IMAD R8, R3.reuse, 0xc0, R6 ;  /* 0x000000c003087824 */ /* 0x040fe200078e0206 */
[----:B------:R-:W-:Y:S01]  /*0410*/  PRMT R12, R3, 0x9910, RZ ;  /* 0x00009910030c7816 */ /* 0x000fe200000000ff */
[----:B------:R-:W-:Y:S01]  /*0420*/  IMAD R9, R9, 0xab, RZ ;  /* 0x000000ab09097824 */ /* 0x000fe200078e02ff */
[----:B------:R-:W-:Y:S01]  /*0430*/  PRMT R15, R11, 0x9910, RZ ;  /* 0x000099100b0f7816 */ /* 0x000fe200000000ff */
[----:B------:R-:W-:Y:S01]  /*0440*/  IMAD R7, R7, 0xab, RZ ;  /* 0x000000ab07077824 */ /* 0x000fe200078e02ff */
[----:B------:R-:W-:-:S02]  /*0450*/  MOV R3, R12 ;  /* 0x0000000c00037202 */ /* 0x000fc40000000f00 */
[----:B------:R-:W-:Y:S02]  /*0460*/  SHF.R.U32.HI R11, RZ, 0xd, R10 ;  /* 0x0000000dff0b7819 */ /* 0x000fe4000001160a */
[----:B------:R-:W-:Y:S01]  /*0470*/  SHF.R.U32.HI R9, RZ, 0xd, R9 ;  /* 0x0000000dff097819 */ /* 0x000fe20000011609 */
[----:B------:R-:W-:Y:S01]  /*0480*/  IMAD R3, R3, 0xc, RZ ;  /* 0x0000000c03037824 */ /* 0x000fe200078e02ff */
[----:B------:R-:W-:Y:S01]  /*0490*/  SHF.R.U32.HI R7, RZ, 0xd, R7 ;  /* 0x0000000dff077819 */ /* 0x000fe20000011607 */
[C-C-:B------:R-:W-:Y:S01]  /*04a0*/  IMAD R46, R11.reuse, 0xc0, R6.reuse ;  /* 0x000000c00b2e7824 */ /* 0x140fe200078e0206 */
[----:B------:R-:W-:Y:S01]  /*04b0*/  PRMT R12, R11, 0x9910, RZ ;  /* 0x000099100b0c7816 */ /* 0x000fe200000000ff */
[--C-:B------:R-:W-:Y:S01]  /*04c0*/  IMAD R10, R9, 0xc0, R6.reuse ;  /* 0x000000c0090a7824 */ /* 0x100fe200078e0206 */
[----:B------:R-:W-:Y:S01]  /*04d0*/  IADD3 R3, PT, PT, RZ, -R3, RZ ;  /* 0x80000003ff037210 */ /* 0x000fe20007ffe0ff */
[C---:B------:R-:W-:Y:S01]  /*04e0*/  IMAD R11, R7.reuse, 0xc0, R6 ;  /* 0x000000c0070b7824 */ /* 0x040fe200078e0206 */
[----:B------:R-:W-:-:S02]  /*04f0*/  PRMT R6, R7, 0x9910, RZ ;  /* 0x0000991007067816 */ /* 0x000fc400000000ff */
[----:B------:R-:W-:Y:S02]  /*0500*/  MOV R7, R12 ;  /* 0x0000000c00077202 */ /* 0x000fe40000000f00 */
[----:B------:R-:W-:Y:S02]  /*0510*/  MOV R12, R6 ;  /* 0x00000006000c7202 */ /* 0x000fe40000000f00 */
[----:B------:R-:W-:Y:S01]  /*0520*/  PRMT R6, R3, 0x7710, RZ ;  /* 0x0000771003067816 */ /* 0x000fe200000000ff */
[----:B------:R-:W-:Y:S01]  /*0530*/  IMAD R7, R7, 0x30, RZ ;  /* 0x0000003007077824 */ /* 0x000fe200078e02ff */
[----:B------:R-:W-:Y:S01]  /*0540*/  PRMT R9, R9, 0x9910, RZ ;  /* 0x0000991009097816 */ /* 0x000fe200000000ff */
[----:B------:R-:W-:Y:S01]  /*0550*/  IMAD R12, R12, 0x30, RZ ;  /* 0x000000300c0c7824 */ /* 0x000fe200078e02ff */
[----:B------:R-:W-:Y:S01]  /*0560*/  IADD3 R3, PT, PT, R6, R43, RZ ;  /* 0x0000002b06037210 */ /* 0x000fe20007ffe0ff */
[----:B------:R-:W-:Y:S01]  /*0570*/  IMAD R6, R15, 0x78, RZ ;  /* 0x000000780f067824 */ /* 0x000fe200078e02ff */
[----:B------:R-:W-:Y:S01]  /*0580*/  IADD3 R7, PT, PT, RZ, -R7, RZ ;  /* 0x80000007ff077210 */ /* 0x000fe20007ffe0ff */
[----:B------:R-:W-:Y:S01]  /*0590*/  IMAD R9, R9, 0x30, RZ ;  /* 0x0000003009097824 */ /* 0x000fe200078e02ff */
[----:B------:R-:W-:Y:S01]  /*05a0*/  IADD3 R16, PT, PT, RZ, -R12, RZ ;  /* 0x8000000cff107210 */ /* 0x000fe20007ffe0ff */
[----:B------:R-:W-:Y:S01]  /*05b0*/  IMAD.SHL.U32 R3, R3, 0x4, RZ ;  /* 0x0000000403037824 */ /* 0x000fe200078e00ff */
[----:B------:R-:W-:-:S02]  /*05c0*/  PRMT R12, R7, 0x7710, RZ ;  /* 0x00007710070c7816 */ /* 0x000fc400000000ff */
[----:B------:R-:W-:Y:S02]  /*05d0*/  IADD3 R6, PT, PT, RZ, -R6, RZ ;  /* 0x80000006ff067210 */ /* 0x000fe40007ffe0ff */
[----:B------:R-:W-:Y:S02]  /*05e0*/  LOP3.LUT R3, R3, 0xfc, RZ, 0xc0, !PT ;  /* 0x000000fc03037812 */ /* 0x000fe400078ec0ff */
[----:B------:R-:W-:Y:S02]  /*05f0*/  IADD3 R9, PT, PT, RZ, -R9, RZ ;  /* 0x80000009ff097210 */ /* 0x000fe40007ffe0ff */
[----:B------:R-:W-:Y:S02]  /*0600*/  IADD3 R45, PT, PT, R3, R8, RZ ;  /* 0x00000008032d7210 */ /* 0x000fe40007ffe0ff */
[----:B------:R-:W-:Y:S02]  /*0610*/  LEA R3, R43, R12, 0x2 ;  /* 0x0000000c2b037211 */ /* 0x000fe400078e10ff */
[----:B------:R-:W-:-:S02]  /*0620*/  PRMT R6, R6, 0x7710, RZ ;  /* 0x0000771006067816 */ /* 0x000fc400000000ff */
[----:B------:R-:W-:Y:S02]  /*0630*/  LOP3.LUT R3, R3, 0xfc, RZ, 0xc0, !PT ;  /* 0x000000fc03037812 */ /* 0x000fe400078ec0ff */
[----:B------:R-:W-:Y:S02]  /*0640*/  PRMT R14, R9, 0x7710, RZ ;  /* 0x00007710090e7816 */ /* 0x000fe400000000ff */
[----:B------:R-:W-:Y:S02]  /*0650*/  IADD3 R46, PT, PT, R46, R3, RZ ;  /* 0x000000032e2e7210 */ /* 0x000fe40007ffe0ff */
[----:B------:R-:W-:Y:S01]  /*0660*/  SHF.R.U32.HI R3, RZ, 0x2, R0 ;  /* 0x00000002ff037819 */ /* 0x000fe20000011600 */
[----:B------:R-:W-:Y:S01]  /*0670*/  IMAD R0, R13, 0x3c0, RZ ;  /* 0x000003c00d007824 */ /* 0x000fe200078e02ff */
[----:B------:R-:W-:Y:S02]  /*0680*/  IADD3 R6, PT, PT, R6, R43, RZ ;  /* 0x0000002b06067210 */ /* 0x000fe40007ffe0ff */
[----:B------:R-:W-:-:S02]  /*0690*/  CS2R R12, SRZ ;  /* 0x00000000000c7805 */ /* 0x000fc4000001ff00 */
[----:B------:R-:W-:Y:S01]  /*06a0*/  SHF.L.U32 R4, R4, 0x5, RZ ;  /* 0x0000000504047819 */ /* 0x000fe200000006ff */
[----:B------:R-:W-:Y:S01]  /*06b0*/  IMAD R3, R3, 0x1e0, RZ ;  /* 0x000001e003037824 */ /* 0x000fe200078e02ff */
[----:B------:R-:W-:Y:S02]  /*06c0*/  LEA R7, R43, R14, 0x2 ;  /* 0x0000000e2b077211 */ /* 0x000fe400078e10ff */
[----:B------:R-:W-:Y:S02]  /*06d0*/  LOP3.LUT R6, R6, 0xffff, RZ, 0xc0, !PT ;  /* 0x0000ffff06067812 */ /* 0x000fe400078ec0ff */
[----:B------:R-:W-:Y:S02]  /*06e0*/  LOP3.LUT R0, R0, 0xffff, RZ, 0xc0, !PT ;  /* 0x0000ffff00007812 */ /* 0x000fe400078ec0ff */
[----:B------:R-:W-:Y:S02]  /*06f0*/  LOP3.LUT R4, R4, 0xffff, RZ, 0xc0, !PT ;  /* 0x0000ffff04047812 */ /* 0x000fe400078ec0ff */
[----:B------:R-:W-:-:S02]  /*0700*/  SHF.L.U32 R5, R5, 0x5, RZ ;  /* 0x0000000505057819 */ /* 0x000fc400000006ff */
[----:B------:R-:W-:Y:S02]  /*0710*/  LOP3.LUT R7, R7, 0xfc, RZ, 0xc0, !PT ;  /* 0x000000fc07077812 */ /* 0x000fe400078ec0ff */
[----:B------:R-:W-:Y:S02]  /*0720*/  SHF.R.U32.HI R6, RZ, 0x1, R6 ;  /* 0x00000001ff067819 */ /* 0x000fe40000011606 */
[----:B------:R-:W-:Y:S01]  /*0730*/  PRMT R16, R16, 0x7710, RZ ;  /* 0x0000771010107816 */ /* 0x000fe200000000ff */
[----:B------:R-:W-:Y:S01]  /*0740*/  IMAD.IADD R9, R10, 0x1, R7 ;  /* 0x000000010a097824 */ /* 0x000fe200078e0207 */
[CCC-:B------:R-:W-:Y:S02]  /*0750*/  IADD3 R51, PT, PT, R4.reuse, R3.reuse, R0.reuse ;  /* 0x0000000304337210 */ /* 0x1c0fe40007ffe000 */
[----:B------:R-:W-:Y:S01]  /*0760*/  IADD3 R0, P0, P1, R4, R3, R0 ;  /* 0x0000000304007210 */ /* 0x000fe2000791e000 */
[----:B------:R-:W-:Y:S01]  /*0770*/  IMAD.WIDE.U32 R88, R9, 0x4, R88 ;  /* 0x0000000409587825 */ /* 0x000fe200078e0058 */
[----:B------:R-:W-:-:S02]  /*0780*/  LOP3.LUT R2, R2, 0xffff, RZ, 0xc0, !PT ;  /* 0x0000ffff02027812 */ /* 0x000fc400078ec0ff */
[----:B------:R-:W-:Y:S01]  /*0790*/  LOP3.LUT R5, R5, 0xffff, RZ, 0xc0, !PT ;  /* 0x0000ffff05057812 */ /* 0x000fe200078ec0ff */
[----:B-1----:R-:W-:Y:S01]  /*07a0*/  IMAD.WIDE.U32 R50, R51, 0x4, R48 ;  /* 0x0000000433327825 */ /* 0x002fe200078e0030 */
[----:B------:R-:W-:Y:S02]  /*07b0*/  LOP3.LUT R6, R6, 0x3c, RZ, 0xc0, !PT ;  /* 0x0000003c06067812 */ /* 0x000fe400078ec0ff */
[----:B------:R-:W-:Y:S02]  /*07c0*/  LEA R8, R43, R16, 0x2 ;  /* 0x000000102b087211 */ /* 0x000fe400078e10ff */
[----:B------:R-:W-:Y:S02]  /*07d0*/  CS2R R16, SRZ ;  /* 0x0000000000107805 */ /* 0x000fe4000001ff00 */
[----:B------:R-:W-:Y:S01]  /*07e0*/  IADD3 R7, PT, PT, R5, R3, R2 ;  /* 0x0000000305077210 */ /* 0x000fe20007ffe002 */
[----:B------:R-:W-:Y:S01]  /*07f0*/  IMAD R6, R15, 0x168, R6 ;  /* 0x000001680f067824 */ /* 0x000fe200078e0206 */
[----:B------:R-:W-:-:S02]  /*0800*/  IADD3.X R83, PT, PT, RZ, RZ, RZ, P0, P1 ;  /* 0x000000ffff537210 */ /* 0x000fc400007e24ff */
[----:B------:R-:W-:Y:S02]  /*0810*/  CS2R R14, SRZ ;  /* 0x00000000000e7805 */ /* 0x000fe4000001ff00 */
[----:B------:R-:W-:Y:S01]  /*0820*/  LEA R82, P2, R0, UR8, 0x2 ;  /* 0x0000000800527c11 */ /* 0x000fe2000f8410ff */
[----:B------:R-:W-:Y:S01]  /*0830*/  IMAD.WIDE.U32 R48, R7, 0x4, R48 ;  /* 0x0000000407307825 */ /* 0x000fe200078e0030 */
[----:B------:R-:W-:Y:S02]  /*0840*/  IADD3 R2, P0, P1, R5, R3, R2 ;  /* 0x0000000305027210 */ /* 0x000fe4000791e002 */
[----:B------:R-:W-:Y:S02]  /*0850*/  CS2R R4, SRZ ;  /* 0x0000000000047805 */ /* 0x000fe4000001ff00 */
[----:B------:R-:W-:Y:S02]  /*0860*/  LOP3.LUT R8, R8, 0xfc, RZ, 0xc0, !PT ;  /* 0x000000fc08087812 */ /* 0x000fe400078ec0ff */
[----:B------:R-:W-:-:S02]  /*0870*/  LEA.HI.X R83, R0, UR9, R83, 0x2, P2 ;  /* 0x0000000900537c11 */ /* 0x000fc400090f1453 */
[----:B------:R-:W-:Y:S02]  /*0880*/  LEA R84, P2, R2, UR8, 0x2 ;  /* 0x0000000802547c11 */ /* 0x000fe4000f8410ff */
[----:B------:R-:W-:Y:S02]  /*0890*/  IADD3.X R85, PT, PT, RZ, RZ, RZ, P0, P1 ;  /* 0x000000ffff557210 */ /* 0x000fe400007e24ff */
[----:B------:R-:W-:Y:S02]  /*08a0*/  IADD3 R11, PT, PT, R11, R8, RZ ;  /* 0x000000080b0b7210 */ /* 0x000fe40007ffe0ff */
[----:B------:R-:W-:Y:S02]  /*08b0*/  CS2R R8, SRZ ;  /* 0x0000000000087805 */ /* 0x000fe4000001ff00 */
[----:B------:R-:W-:Y:S02]  /*08c0*/  LOP3.LUT R6, R6, 0xffff, RZ, 0xc0, !PT ;  /* 0x0000ffff06067812 */ /* 0x000fe400078ec0ff */
[----:B------:R-:W-:Y:S01]  /*08d0*/  LEA.HI.X R85, R2, UR9, R85, 0x2, P2 ;  /* 0x0000000902557c11 */ /* 0x000fe200090f1455 */
[----:B------:R-:W-:Y:S01]  /*08e0*/  IMAD.WIDE.U32 R86, R11, 0x4, R86 ;  /* 0x000000040b567825 */ /* 0x000fe200078e0056 */
[----:B------:R-:W-:-:S02]  /*08f0*/  IADD3 R82, P1, PT, R82, 0xc, RZ ;  /* 0x0000000c52527810 */ /* 0x000fc40007f3e0ff */
[----:B------:R-:W-:Y:S02]  /*0900*/  CS2R R2, SRZ ;  /* 0x0000000000027805 */ /* 0x000fe4000001ff00 */
[----:B------:R-:W-:Y:S02]  /*0910*/  IADD3 R84, P0, PT, R84, 0xc, RZ ;  /* 0x0000000c54547810 */ /* 0x000fe40007f1e0ff */
[----:B------:R-:W-:Y:S02]  /*0920*/  CS2R R10, SRZ ;  /* 0x00000000000a7805 */ /* 0x000fe4000001ff00 */
[----:B------:R-:W-:Y:S01]  /*0930*/  MOV R56, R50 ;  /* 0x0000003200387202 */ /* 0x000fe20000000f00 */
[----:B------:R-:W-:Y:S01]  /*0940*/  HFMA2 R50, -RZ, RZ, 0, 0 ;  /* 0x00000000ff327431 */ /* 0x000fe200000001ff */
[----:B------:R-:W-:Y:S02]  /*0950*/  LEA R47, R6, R47, 0x2 ;  /* 0x0000002f062f7211 */ /* 0x000fe400078e10ff */
[----:B------:R-:W-:-:S02]  /*0960*/  CS2R R6, SRZ ;  /* 0x0000000000067805 */ /* 0x000fc4000001ff00 */
[----:B------:R-:W-:Y:S01]  /*0970*/  MOV R0, RZ ;  /* 0x000000ff00007202 */ /* 0x000fe20000000f00 */
[----:B------:R-:W0:Y:S01]  /*0980*/  LDCU.64 UR8, c[0x0][0x358] ;  /* 0x00006b00ff0877ac */ /* 0x000e220008000a00 */
[----:B------:R-:W-:Y:S02]  /*0990*/  IADD3.X R83, PT, PT, RZ, R83, RZ, P1, !PT ;  /* 0x00000053ff537210 */ /* 0x000fe40000ffe4ff */
[----:B------:R-:W-:-:S07]  /*09a0*/  IADD3.X R85, PT, PT, RZ, R85, RZ, P0, !PT ;  /* 0x00000055ff557210 */ /* 0x000fce00007fe4ff */
.L_x_2:
[----:B------:R-:W-:Y:S01]  /*09b0*/  BAR.SYNC.DEFER_BLOCKING 0x0 ;  /* 0x0000000000007b1d */ /* 0x000fe20000010000 */
[----:B------:R-:W-:-:S05]  /*09c0*/  ISETP.GT.U32.AND P0, PT, R43, 0xe0, PT ;  /* 0x000000e02b00780c */ /* 0x000fca0003f04070 */
[----:B------:R-:W-:Y:S08]  /*09d0*/  BSSY.RECONVERGENT B0, `(.L_x_0) ;  /* 0x0000025000007945 */ /* 0x000ff00003800200 */
[----:B------:R-:W-:Y:S05]  /*09e0*/  @P0 BRA `(.L_x_1) ;  /* 0x00000000008c0947 */ /* 0x000fea0003800000 */
[----:B------:R-:W-:Y:S01]  /*09f0*/  ISETP.GT.U32.AND P0, PT, R43, 0x2f, PT ;  /* 0x0000002f2b00780c */ /* 0x000fe20003f04070 */
[----:B------:R-:W-:Y:S01]  /*0a00*/  IMAD.U32 R26, RZ, RZ, UR5 ;  /* 0x00000005ff1a7e24 */ /* 0x000fe2000f8e00ff */
[----:B------:R-:W-:Y:S02]  /*0a10*/  MOV R27, UR6 ;  /* 0x00000006001b7c02 */ /* 0x000fe40008000f00 */
[----:B------:R-:W-:Y:S02]  /*0a20*/  MOV R20, R56 ;  /* 0x0000003800147202 */ /* 0x000fe40000000f00 */
[----:B------:R-:W-:Y:S02]  /*0a30*/  MOV R24, R48 ;  /* 0x0000003000187202 */ /* 0x000fe40000000f00 */
[----:B------:R-:W-:-:S05]  /*0a40*/  MOV R21, R51 ;  /* 0x0000003300157202 */ /* 0x000fca0000000f00 */
[----:B------:R-:W-:Y:S01]  /*0a50*/  @!P0 IADD3 R22, P1, PT, R86, UR5, RZ ;  /* 0x0000000556168c10 */ /* 0x000fe2000ff3e0ff */
[--C-:B------:R-:W-:Y:S01]  /*0a60*/  @!P0 IMAD.WIDE.U32 R28, R45, 0x4, R26.reuse ;  /* 0x000000042d1c8825 */ /* 0x100fe200078e001a */
[----:B------:R-:W-:Y:S01]  /*0a70*/  MOV R25, R49 ;  /* 0x0000003100197202 */ /* 0x000fe20000000f00 */
[----:B0-----:R-:W2:Y:S01]  /*0a80*/  LDG.E.CONSTANT R20, desc[UR8][R20.64] ;  /* 0x0000000814147981 */ /* 0x001ea2000c1e9900 */
[----:B------:R-:W-:Y:S01]  /*0a90*/  @!P0 IADD3.X R23, PT, PT, R87, UR6, RZ, P1, !PT ;  /* 0x0000000657178c10 */ /* 0x000fe20008ffe4ff */
[----:B------:R-:W-:Y:S01]  /*0aa0*/  @!P0 IMAD.WIDE.U32 R26, R46, 0x4, R26 ;  /* 0x000000042e1a8825 */ /* 0x000fe200078e001a */
[----:B------:R-:W-:Y:S01]  /*0ab0*/  @!P0 IADD3 R58, P1, PT, R88, UR5, RZ ;  /* 0x00000005583a8c10 */ /* 0x000fe2000ff3e0ff */
[----:B------:R-:W3:Y:S03]  /*0ac0*/  @!P0 LDG.E.CONSTANT R28, desc[UR8][R28.64+-0xc] ;  /* 0xfffff4081c1c8981 */ /* 0x000ee6000c1e9900 */
[----:B------:R-:W-:Y:S01]  /*0ad0*/  @!P0 IADD3.X R59, PT, PT, R89, UR6, RZ, P1, !PT ;  /* 0x00000006593b8c10 */ /* 0x000fe20008ffe4ff */
[----:B------:R-:W4:Y:S04]  /*0ae0*/  LDG.E.CONSTANT R24, desc[UR8][R24.64] ;  /* 0x0000000818187981 */ /* 0x000f28000c1e9900 */
[----:B------:R-:W3:Y:S04]  /*0af0*/  @!P0 LDG.E.CONSTANT R31, desc[UR8][R26.64] ;  /* 0x000000081a1f8981 */ /* 0x000ee8000c1e9900 */
[----:B------:R-:W3:Y:S04]  /*0b00*/  @!P0 LDG.E.CONSTANT R29, desc[UR8][R22.64+-0xc] ;  /* 0xfffff408161d8981 */ /* 0x000ee8000c1e9900 */
[----:B------:R-:W2:Y:S04]  /*0b10*/  LDG.E.CONSTANT R21, desc[UR8][R82.64+-0x8] ;  /* 0xfffff80852157981 */ /* 0x000ea8000c1e9900 */
[----:B------:R-:W4:Y:S04]  /*0b20*/  LDG.E.CONSTANT R25, desc[UR8][R84.64+-0x8] ;  /* 0xfffff80854197981 */ /* 0x000f28000c1e9900 */
[----:B------:R-:W2:Y:S04]  /*0b30*/  LDG.E.CONSTANT R22, desc[UR8][R82.64+-0x4] ;  /* 0xfffffc0852167981 */ /* 0x000ea8000c1e9900 */
[----:B------:R-:W2:Y:S04]  /*0b40*/  LDG.E.CONSTANT R23, desc[UR8][R82.64] ;  /* 0x0000000852177981 */ /* 0x000ea8000c1e9900 */
[----:B------:R-:W4:Y:S04]  /*0b50*/  LDG.E.CONSTANT R26, desc[UR8][R84.64+-0x4] ;  /* 0xfffffc08541a7981 */ /* 0x000f28000c1e9900 */
[----:B------:R-:W4:Y:S04]  /*0b60*/  LDG.E.CONSTANT R27, desc[UR8][R84.64] ;  /* 0x00000008541b7981 */ /* 0x000f28000c1e9900 */
[----:B------:R-:W3:Y:S01]  /*0b70*/  @!P0 LDG.E.CONSTANT R30, desc[UR8][R58.64+-0xc] ;  /* 0xfffff4083a1e8981 */ /* 0x000ee2000c1e9900 */
[----:B------:R-:W0:Y:S01]  /*0b80*/  S2R R61, SR_CgaCtaId ;  /* 0x00000000003d7919 */ /* 0x000e220000008800 */
[----:B------:R-:W-:-:S04]  /*0b90*/  MOV R60, 0x400 ;  /* 0x00000400003c7802 */ /* 0x000fc80000000f00 */
[----:B------:R-:W-:Y:S02]  /*0ba0*/  @!P0 IADD3 R62, PT, PT, R60, 0x1c20, RZ ;  /* 0x00001c203c3e8810 */ /* 0x000fe40007ffe0ff */
[C---:B0-----:R-:W-:Y:S02]  /*0bb0*/  LEA R60, R61.reuse, R60, 0x18 ;  /* 0x0000003c3d3c7211 */ /* 0x041fe400078ec0ff */
[----:B------:R-:W-:Y:S02]  /*0bc0*/  @!P0 LEA R62, R61, R62, 0x18 ;  /* 0x0000003e3d3e8211 */ /* 0x000fe400078ec0ff */
[C---:B------:R-:W-:Y:S02]  /*0bd0*/  LEA R60, R43.reuse, R60, 0x5 ;  /* 0x0000003c2b3c7211 */ /* 0x040fe400078e28ff */
[----:B------:R-:W-:-:S03]  /*0be0*/  @!P0 LEA R61, R43, R62, 0x4 ;  /* 0x0000003e2b3d8211 */ /* 0x000fc600078e20ff */
[----:B--2---:R1:W-:Y:S04]  /*0bf0*/  STS.128 [R60], R20 ;  /* 0x000000143c007388 */ /* 0x0043e80000000c00 */
[----:B----4-:R1:W-:Y:S04]  /*0c00*/  STS.128 [R60+0x10], R24 ;  /* 0x000010183c007388 */ /* 0x0103e80000000c00 */
[----:B---3--:R1:W-:Y:S02]  /*0c10*/  @!P0 STS.128 [R61], R28 ;  /* 0x0000001c3d008388 */ /* 0x0083e40000000c00 */
.L_x_1:
[----:B0-----:R-:W-:Y:S05]  /*0c20*/  BSYNC.RECONVERGENT B0 ;  /* 0x0000000000007941 */ /* 0x001fea0003800200 */
.L_x_0:
[----:B------:R-:W-:Y:S01]  /*0c30*/  BAR.SYNC.DEFER_BLOCKING 0x0 ;  /* 0x0000000000007b1d */ /* 0x000fe20000010000 */
[----:B------:R-:W-:Y:S01]  /*0c40*/  UIADD3 UR5, UP0, UPT, UR5, 0xc00, URZ ;  /* 0x00000c0005057890 */ /* 0x000fe2000ff1e0ff */
[----:B------:R-:W-:Y:S01]  /*0c50*/  IADD3 R84, P0, PT, R84, 0x10, RZ ;  /* 0x0000001054547810 */ /* 0x000fe20007f1e0ff */
[----:B------:R-:W-:Y:S01]  /*0c60*/  UIADD3 UR4, UPT, UPT, UR4, 0x1, URZ ;  /* 0x0000000104047890 */ /* 0x000fe2000fffe0ff */
[----:B------:R-:W-:Y:S01]  /*0c70*/  IADD3 R82, P1, PT, R82, 0x10, RZ ;  /* 0x0000001052527810 */ /* 0x000fe20007f3e0ff */
[----:B------:R-:W-:Y:S02]  /*0c80*/  UIADD3.X UR6, UPT, UPT, URZ, UR6, URZ, UP0, !UPT ;  /* 0x00000006ff067290 */ /* 0x000fe400087fe4ff */
[----:B------:R-:W-:Y:S01]  /*0c90*/  UISETP.NE.AND UP0, UPT, UR4, 0x8, UPT ;  /* 0x000000080400788c */ /* 0x000fe2000bf05270 */
[----:B------:R-:W-:Y:S01]  /*0ca0*/  IMAD.X R85, RZ, RZ, R85, P0 ;  /* 0x000000ffff557224 */ /* 0x000fe200000e0655 */
[----:B------:R-:W-:Y:S02]  /*0cb0*/  IADD3.X R83, PT, PT, RZ, R83, RZ, P1, !PT ;  /* 0x00000053ff537210 */ /* 0x000fe40000ffe4ff */
[----:B------:R-:W-:-:S02]  /*0cc0*/  IADD3 R56, P0, PT, R56, 0x10, RZ ;  /* 0x0000001038387810 */ /* 0x000fc40007f1e0ff */
[----:B------:R-:W-:Y:S02]  /*0cd0*/  IADD3 R48, P1, PT, R48, 0x10, RZ ;  /* 0x0000001030307810 */ /* 0x000fe40007f3e0ff */
[----:B------:R-:W-:Y:S02]  /*0ce0*/  IADD3.X R51, PT, PT, RZ, R51, RZ, P0, !PT ;  /* 0x00000033ff337210 */ /* 0x000fe400007fe4ff */
[----:B------:R-:W-:Y:S01]  /*0cf0*/  IADD3.X R49, PT, PT, RZ, R49, RZ, P1, !PT ;  /* 0x00000031ff317210 */ /* 0x000fe20000ffe4ff */
[----:B------:R-:W-:Y:S04]  /*0d00*/  LDS R58, [R44] ;  /* 0x000000002c3a7984 */ /* 0x000fe80000000800 */
[----:B-1----:R-:W0:Y:S04]  /*0d10*/  LDS.128 R24, [R47] ;  /* 0x000000002f187984 */ /* 0x002e280000000c00 */
[----:B------:R-:W1:Y:S04]  /*0d20*/  LDS R59, [R44+0x60] ;  /* 0x000060002c3b7984 */ /* 0x000e680000000800 */
[----:B------:R-:W2:Y:S04]  /*0d30*/  LDS R60, [R44+0x4] ;  /* 0x000004002c3c7984 */ /* 0x000ea80000000800 */
[----:B------:R-:W3:Y:S04]  /*0d40*/  LDS R61, [R44+0x64] ;  /* 0x000064002c3d7984 */ /* 0x000ee80000000800 */
[----:B------:R-:W4:Y:S04]  /*0d50*/  LDS R62, [R44+0x8] ;  /* 0x000008002c3e7984 */ /* 0x000f280000000800 */
[----:B------:R-:W5:Y:S04]  /*0d60*/  LDS R63, [R44+0x68] ;  /* 0x000068002c3f7984 */ /* 0x000f680000000800 */
[----:B------:R-:W5:Y:S04]  /*0d70*/  LDS R64, [R44+0xc0] ;  /* 0x0000c0002c407984 */ /* 0x000f680000000800 */
[----:B------:R-:W5:Y:S04]  /*0d80*/  LDS R65, [R44+0x120] ;  /* 0x000120002c417984 */ /* 0x000f680000000800 */
[----:B------:R-:W5:Y:S04]  /*0d90*/  LDS R66, [R44+0xc4] ;  /* 0x0000c4002c427984 */ /* 0x000f680000000800 */
[----:B------:R-:W5:Y:S04]  /*0da0*/  LDS R67, [R44+0x124] ;  /* 0x000124002c437984 */ /* 0x000f680000000800 */
[----:B------:R-:W5:Y:S01]  /*0db0*/  LDS R68, [R44+0xc8] ;  /* 0x0000c8002c447984 */ /* 0x000f620000000800 */
[----:B0-----:R-:W-:-:S03]  /*0dc0*/  FFMA R21, R58, R24, R42 ;  /* 0x000000183a157223 */ /* 0x001fc6000000002a */
[----:B------:R-:W0:Y:S01]  /*0dd0*/  LDS R69, [R44+0x128] ;  /* 0x000128002c457984 */ /* 0x000e220000000800 */
[----:B-1----:R-:W-:-:S03]  /*0de0*/  FFMA R20, R59, R24, R41 ;  /* 0x000000183b147223 */ /* 0x002fc60000000029 */
[----:B------:R-:W1:Y:S01]  /*0df0*/  LDS.128 R28, [R47+0xf0] ;  /* 0x0000f0002f1c7984 */ /* 0x000e620000000c00 */
[----:B--2---:R-:W-:-:S03]  /*0e00*/  FFMA R23, R60, R24, R40 ;  /* 0x000000183c177223 */ /* 0x004fc60000000028 */
[----:B------:R-:W2:Y:S01]  /*0e10*/  LDS R70, [R44+0x180] ;  /* 0x000180002c467984 */ /* 0x000ea20000000800 */
[----:B---3--:R-:W-:-:S03]  /*0e20*/  FFMA R22, R61, R24, R39 ;  /* 0x000000183d167223 */ /* 0x008fc60000000027 */
[----:B------:R-:W3:Y:S01]  /*0e30*/  LDS R71, [R44+0x1e0] ;  /* 0x0001e0002c477984 */ /* 0x000ee20000000800 */
[----:B----4-:R-:W-:-:S03]  /*0e40*/  FFMA R91, R62, R24, R38 ;  /* 0x000000183e5b7223 */ /* 0x010fc60000000026 */
[----:B------:R-:W4:Y:S01]  /*0e50*/  LDS R72, [R44+0x184] ;  /* 0x000184002c487984 */ /* 0x000f220000000800 */
[----:B-----5:R-:W-:-:S03]  /*0e60*/  FFMA R40, R63, R24, R37 ;  /* 0x000000183f287223 */ /* 0x020fc60000000025 */
[----:B------:R-:W5:Y:S01]  /*0e70*/  LDS R73, [R44+0x1e4] ;  /* 0x0001e4002c497984 */ /* 0x000f620000000800 */
[----:B------:R-:W-:-:S03]  /*0e80*/  FFMA R41, R64, R25, R21 ;  /* 0x0000001940297223 */ /* 0x000fc60000000015 */
        /* <DEDUP_REMOVED lines=9> */
[----:B0-----:R-:W-:-:S03]  /*0f20*/  FFMA R40, R69, R25, R40 ;  /* 0x0000001945287223 */ /* 0x001fc60000000028 */
[----:B------:R-:W0:Y:S01]  /*0f30*/  LDS R76, [R44+0x240] ;  /* 0x000240002c4c7984 */ /* 0x000e220000000800 */
[-C--:B-1----:R-:W-:Y:S01]  /*0f40*/  FFMA R25, R58, R28.reuse, R36 ;  /* 0x0000001c3a197223 */ /* 0x082fe20000000024 */
[-C--:B------:R-:W-:Y:S01]  /*0f50*/  FFMA R36, R59, R28.reuse, R35 ;  /* 0x0000001c3b247223 */ /* 0x080fe20000000023 */
[-C--:B------:R-:W-:Y:S01]  /*0f60*/  FFMA R35, R60, R28.reuse, R34 ;  /* 0x0000001c3c237223 */ /* 0x080fe20000000022 */
[----:B------:R-:W1:Y:S01]  /*0f70*/  LDS R79, [R44+0x2a4] ;  /* 0x0002a4002c4f7984 */ /* 0x000e620000000800 */
[-C--:B------:R-:W-:Y:S01]  /*0f80*/  FFMA R34, R61, R28.reuse, R33 ;  /* 0x0000001c3d227223 */ /* 0x080fe20000000021 */
[-C--:B------:R-:W-:Y:S01]  /*0f90*/  FFMA R42, R63, R28.reuse, R19 ;  /* 0x0000001c3f2a7223 */ /* 0x080fe20000000013 */
[----:B------:R-:W-:Y:S01]  /*0fa0*/  FFMA R91, R62, R28, R32 ;  /* 0x0000001c3e5b7223 */ /* 0x000fe20000000020 */
[----:B------:R-:W1:Y:S01]  /*0fb0*/  LDS R81, [R44+0x2a8] ;  /* 0x0002a8002c517984 */ /* 0x000e620000000800 */
[-C--:B------:R-:W-:Y:S01]  /*0fc0*/  FFMA R28, R67, R29.reuse, R34 ;  /* 0x0000001d431c7223 */ /* 0x080fe20000000022 */
[-C--:B------:R-:W-:Y:S01]  /*0fd0*/  FFMA R34, R69, R29.reuse, R42 ;  /* 0x0000001d45227223 */ /* 0x080fe2000000002a */
[-C--:B------:R-:W-:Y:S01]  /*0fe0*/  FFMA R19, R64, R29.reuse, R25 ;  /* 0x0000001d40137223 */ /* 0x080fe20000000019 */
[----:B------:R-:W1:Y:S01]  /*0ff0*/  LDS.128 R20, [R47+0x1e0] ;  /* 0x0001e0002f147984 */ /* 0x000e620000000c00 */
[-C--:B--2---:R-:W-:Y:S01]  /*1000*/  FFMA R42, R70, R26.reuse, R41 ;  /* 0x0000001a462a7223 */ /* 0x084fe20000000029 */
[-C--:B---3--:R-:W-:Y:S01]  /*1010*/  FFMA R38, R71, R26.reuse, R38 ;  /* 0x0000001a47267223 */ /* 0x088fe20000000026 */
[-C--:B----4-:R-:W-:Y:S01]  /*1020*/  FFMA R39, R72, R26.reuse, R39 ;  /* 0x0000001a48277223 */ /* 0x090fe20000000027 */
[-C--:B-----5:R-:W-:Y:S01]  /*1030*/  FFMA R24, R73, R26.reuse, R24 ;  /* 0x0000001a49187223 */ /* 0x0a0fe20000000018 */
[-C--:B------:R-:W-:Y:S01]  /*1040*/  FFMA R25, R68, R29.reuse, R91 ;  /* 0x0000001d44197223 */ /* 0x080fe2000000005b */
[-C--:B------:R-:W-:Y:S01]  /*1050*/  FFMA R32, R65, R29.reuse, R36 ;  /* 0x0000001d41207223 */ /* 0x080fe20000000024 */
[----:B------:R-:W-:Y:S01]  /*1060*/  FFMA R33, R66, R29, R35 ;  /* 0x0000001d42217223 */ /* 0x000fe20000000023 */
[C---:B------:R-:W-:Y:S01]  /*1070*/  FFMA R37, R74.reuse, R26, R37 ;  /* 0x0000001a4a257223 */ /* 0x040fe20000000025 */
[-C--:B------:R-:W-:Y:S01]  /*1080*/  FFMA R29, R74, R30.reuse, R25 ;  /* 0x0000001e4a1d7223 */ /* 0x080fe20000000019 */
[-C--:B------:R-:W-:Y:S01]  /*1090*/  FFMA R32, R71, R30.reuse, R32 ;  /* 0x0000001e47207223 */ /* 0x080fe20000000020 */
[----:B------:R-:W-:Y:S01]  /*10a0*/  FFMA R19, R70, R30, R19 ;  /* 0x0000001e46137223 */ /* 0x000fe20000000013 */
[----:B------:R-:W-:Y:S01]  /*10b0*/  FFMA R26, R75, R26, R40 ;  /* 0x0000001a4b1a7223 */ /* 0x000fe20000000028 */
[-C--:B------:R-:W-:Y:S01]  /*10c0*/  FFMA R33, R72, R30.reuse, R33 ;  /* 0x0000001e48217223 */ /* 0x080fe20000000021 */
[-C--:B------:R-:W-:Y:S01]  /*10d0*/  FFMA R28, R73, R30.reuse, R28 ;  /* 0x0000001e491c7223 */ /* 0x080fe2000000001c */
[----:B------:R-:W-:Y:S01]  /*10e0*/  FFMA R30, R75, R30, R34 ;  /* 0x0000001e4b1e7223 */ /* 0x000fe20000000022 */
[----:B------:R-:W-:Y:S01]  /*10f0*/  FFMA R41, R27, R77, R38 ;  /* 0x0000004d1b297223 */ /* 0x000fe20000000026 */
[-C--:B------:R-:W-:Y:S01]  /*1100*/  FFMA R35, R77, R31.reuse, R32 ;  /* 0x0000001f4d237223 */ /* 0x080fe20000000020 */
[C---:B------:R-:W-:Y:S01]  /*1110*/  FFMA R40, R27.reuse, R78, R39 ;  /* 0x0000004e1b287223 */ /* 0x040fe20000000027 */
[-C--:B------:R-:W-:Y:S01]  /*1120*/  FFMA R34, R78, R31.reuse, R33 ;  /* 0x0000001f4e227223 */ /* 0x080fe20000000021 */
[C---:B------:R-:W-:Y:S01]  /*1130*/  FFMA R38, R27.reuse, R80, R37 ;  /* 0x000000501b267223 */ /* 0x040fe20000000025 */
[-C--:B------:R-:W-:Y:S01]  /*1140*/  FFMA R32, R80, R31.reuse, R29 ;  /* 0x0000001f50207223 */ /* 0x080fe2000000001d */
[C---:B0-----:R-:W-:Y:S01]  /*1150*/  FFMA R42, R27.reuse, R76, R42 ;  /* 0x0000004c1b2a7223 */ /* 0x041fe2000000002a */
[----:B------:R-:W-:Y:S01]  /*1160*/  FFMA R36, R76, R31, R19 ;  /* 0x0000001f4c247223 */ /* 0x000fe20000000013 */
[----:B-1----:R-:W-:Y:S01]  /*1170*/  FFMA R39, R27, R79, R24 ;  /* 0x0000004f1b277223 */ /* 0x002fe20000000018 */
[----:B------:R-:W-:Y:S01]  /*1180*/  FFMA R33, R79, R31, R28 ;  /* 0x0000001f4f217223 */ /* 0x000fe2000000001c */
[----:B------:R-:W-:Y:S01]  /*1190*/  FFMA R37, R27, R81, R26 ;  /* 0x000000511b257223 */ /* 0x000fe2000000001a */
[----:B------:R-:W-:Y:S01]  /*11a0*/  FFMA R19, R81, R31, R30 ;  /* 0x0000001f51137223 */ /* 0x000fe2000000001e */
[----:B------:R-:W0:Y:S01]  /*11b0*/  LDS.128 R24, [R47+0x2d0] ;  /* 0x0002d0002f187984 */ /* 0x000e220000000c00 */
[-C--:B------:R-:W-:Y:S01]  /*11c0*/  FFMA R29, R58, R20.reuse, R18 ;  /* 0x000000143a1d7223 */ /* 0x080fe20000000012 */
[-C--:B------:R-:W-:Y:S01]  /*11d0*/  FFMA R18, R59, R20.reuse, R17 ;  /* 0x000000143b127223 */ /* 0x080fe20000000011 */
[-C--:B------:R-:W-:Y:S01]  /*11e0*/  FFMA R17, R60, R20.reuse, R16 ;  /* 0x000000143c117223 */ /* 0x080fe20000000010 */
[-C--:B------:R-:W-:Y:S01]  /*11f0*/  FFMA R16, R61, R20.reuse, R15 ;  /* 0x000000143d107223 */ /* 0x080fe2000000000f */
[-C--:B------:R-:W-:Y:S01]  /*1200*/  FFMA R15, R62, R20.reuse, R14 ;  /* 0x000000143e0f7223 */ /* 0x080fe2000000000e */
[----:B------:R-:W-:Y:S01]  /*1210*/  FFMA R20, R63, R20, R13 ;  /* 0x000000143f147223 */ /* 0x000fe2000000000d */
        /* <DEDUP_REMOVED lines=13> */
[----:B------:R-:W1:Y:S01]  /*12f0*/  LDS.128 R28, [R47+0x3c0] ;  /* 0x0003c0002f1c7984 */ /* 0x000e620000000c00 */
[-C--:B------:R-:W-:Y:S01]  /*1300*/  FFMA R14, R80, R23.reuse, R21 ;  /* 0x00000017500e7223 */ /* 0x080fe20000000015 */
[-C--:B------:R-:W-:Y:S01]  /*1310*/  FFMA R16, R78, R23.reuse, R15 ;  /* 0x000000174e107223 */ /* 0x080fe2000000000f */
[-C--:B------:R-:W-:Y:S01]  /*1320*/  FFMA R15, R79, R23.reuse, R20 ;  /* 0x000000174f0f7223 */ /* 0x080fe20000000014 */
[-C--:B------:R-:W-:Y:S01]  /*1330*/  FFMA R18, R76, R23.reuse, R13 ;  /* 0x000000174c127223 */ /* 0x080fe2000000000d */
[----:B------:R-:W-:Y:S01]  /*1340*/  FFMA R13, R81, R23, R22 ;  /* 0x00000017510d7223 */ /* 0x000fe20000000016 */
[-C--:B0-----:R-:W-:Y:S01]  /*1350*/  FFMA R21, R58, R24.reuse, R12 ;  /* 0x000000183a157223 */ /* 0x081fe2000000000c */
        /* <DEDUP_REMOVED lines=19> */
[----:B------:R-:W0:Y:S01]  /*1490*/  LDS.128 R20, [R47+0x4b0] ;  /* 0x0004b0002f147984 */ /* 0x000e220000000c00 */
[-C--:B------:R-:W-:Y:S01]  /*14a0*/  FFMA R8, R80, R27.reuse, R25 ;  /* 0x0000001b50087223 */ /* 0x080fe20000000019 */
[-C--:B-1----:R-:W-:Y:S01]  /*14b0*/  FFMA R25, R58, R28.reuse, R6 ;  /* 0x0000001c3a197223 */ /* 0x082fe20000000006 */
[-C--:B------:R-:W-:Y:S01]  /*14c0*/  FFMA R6, R59, R28.reuse, R5 ;  /* 0x0000001c3b067223 */ /* 0x080fe20000000005 */
[-C--:B------:R-:W-:Y:S01]  /*14d0*/  FFMA R5, R60, R28.reuse, R4 ;  /* 0x0000001c3c057223 */ /* 0x080fe20000000004 */
[-C--:B------:R-:W-:Y:S01]  /*14e0*/  FFMA R4, R61, R28.reuse, R3 ;  /* 0x0000001c3d047223 */ /* 0x080fe20000000003 */
[-C--:B------:R-:W-:Y:S01]  /*14f0*/  FFMA R3, R62, R28.reuse, R2 ;  /* 0x0000001c3e037223 */ /* 0x080fe20000000002 */
[----:B------:R-:W-:Y:S01]  /*1500*/  FFMA R0, R63, R28, R0 ;  /* 0x0000001c3f007223 */ /* 0x000fe20000000000 */
[----:B------:R-:W-:Y:S01]  /*1510*/  FFMA R10, R78, R27, R7 ;  /* 0x0000001b4e0a7223 */ /* 0x000fe20000000007 */
[----:B------:R-:W-:Y:S01]  /*1520*/  FFMA R5, R66, R29, R5 ;  /* 0x0000001d42057223 */ /* 0x000fe20000000005 */
[-C--:B------:R-:W-:Y:S01]  /*1530*/  FFMA R9, R79, R27.reuse, R24 ;  /* 0x0000001b4f097223 */ /* 0x080fe20000000018 */
[----:B------:R-:W-:Y:S01]  /*1540*/  FFMA R7, R81, R27, R26 ;  /* 0x0000001b51077223 */ /* 0x000fe2000000001a */
        /* <DEDUP_REMOVED lines=41> */
[----:B------:R-:W-:Y:S06]  /*17e0*/  BRA.U UP0, `(.L_x_2) ;  /* 0xfffffff100707547 */ /* 0x000fec000b83ffff */
[----:B------:R-:W0:Y:S01]  /*17f0*/  S2R R28, SR_TID.X ;  /* 0x00000000001c7919 */ /* 0x000e220000002100 */
[----:B------:R-:W1:Y:S01]  /*1800*/  LDC.64 R20, c[0x0][0x398] ;  /* 0x0000e600ff147b82 */ /* 0x000e620000000a00 */
[----:B------:R-:W2:Y:S01]  /*1810*/  S2R R30, SR_CTAID.X ;  /* 0x00000000001e7919 */ /* 0x000ea20000002500 */
[----:B0-----:R-:W-:Y:S02]  /*1820*/  LOP3.LUT R22, R28, 0x7, RZ, 0xc0, !PT ;  /* 0x000000071c167812 */ /* 0x001fe400078ec0ff */
[----:B--2---:R-:W-:-:S04]  /*1830*/  LOP3.LUT R27, R30, 0x3, RZ, 0xc0, !PT ;  /* 0x000000031e1b7812 */ /* 0x004fc800078ec0ff */
[----:B------:R-:W-:-:S05]  /*1840*/  LEA R27, R27, R22, 0x4 ;  /* 0x000000161b1b7211 */ /* 0x000fca00078e20ff */
[----:B------:R-:W-:-:S04]  /*1850*/  IMAD R27, R27, 0x3, RZ ;  /* 0x000000031b1b7824 */ /* 0x000fc800078e02ff */
[----:B-1----:R-:W-:-:S05]  /*1860*/  IMAD.WIDE.U32 R20, R27, 0x4, R20 ;  /* 0x000000041b147825 */ /* 0x002fca00078e0014 */
[----:B------:R-:W2:Y:S04]  /*1870*/  LDG.E.CONSTANT R29, desc[UR8][R20.64] ;  /* 0x00000008141d7981 */ /* 0x000ea8000c1e9900 */
[----:B------:R-:W3:Y:S04]  /*1880*/  LDG.E.CONSTANT R26, desc[UR8][R20.64+0x60] ;  /* 0x00006008141a7981 */ /* 0x000ee8000c1e9900 */
[----:B------:R-:W4:Y:S04]  /*1890*/  LDG.E.CONSTANT R25, desc[UR8][R20.64+0x4] ;  /* 0x0000040814197981 */ /* 0x000f28000c1e9900 */
[----:B------:R-:W5:Y:S04]  /*18a0*/  LDG.E.CONSTANT R24, desc[UR8][R20.64+0x64] ;  /* 0x0000640814187981 */ /* 0x000f68000c1e9900 */
[----:B------:R-:W5:Y:S04]  /*18b0*/  LDG.E.CONSTANT R23, desc[UR8][R20.64+0x8] ;  /* 0x0000080814177981 */ /* 0x000f68000c1e9900 */
[----:B------:R0:W5:Y:S01]  /*18c0*/  LDG.E.CONSTANT R22, desc[UR8][R20.64+0x68] ;  /* 0x0000680814167981 */ /* 0x000162000c1e9900 */
[----:B------:R-:W-:-:S05]  /*18d0*/  LOP3.LUT R31, R28, 0xffff, RZ, 0xc0, !PT ;  /* 0x0000ffff1c1f7812 */ /* 0x000fca00078ec0ff */
[----:B------:R-:W-:Y:S01]  /*18e0*/  IMAD R31, R31, 0x445, RZ ;  /* 0x000004451f1f7824 */ /* 0x000fe200078e02ff */
[----:B0-----:R-:W0:Y:S04]  /*18f0*/  LDC.64 R20, c[0x0][0x390] ;  /* 0x0000e400ff147b82 */ /* 0x001e280000000a00 */
[----:B------:R-:W-:-:S04]  /*1900*/  SHF.R.U32.HI R31, RZ, 0x11, R31 ;  /* 0x00000011ff1f7819 */ /* 0x000fc8000001161f */
[----:B------:R-:W-:-:S05]  /*1910*/  PRMT R43, R31, 0x9910, RZ ;  /* 0x000099101f2b7816 */ /* 0x000fca00000000ff */
[----:B------:R-:W-:-:S05]  /*1920*/  IMAD R43, R43, 0x78, RZ ;  /* 0x000000782b2b7824 */ /* 0x000fca00078e02ff */
[----:B------:R-:W-:-:S04]  /*1930*/  IADD3 R43, PT, PT, RZ, -R43, RZ ;  /* 0x8000002bff2b7210 */ /* 0x000fc80007ffe0ff */
[----:B------:R-:W-:-:S04]  /*1940*/  PRMT R43, R43, 0x7710, RZ ;  /* 0x000077102b2b7816 */ /* 0x000fc800000000ff */
[----:B------:R-:W-:-:S04]  /*1950*/  IADD3 R28, PT, PT, R43, R28, RZ ;  /* 0x0000001c2b1c7210 */ /* 0x000fc80007ffe0ff */
[----:B------:R-:W-:-:S04]  /*1960*/  LOP3.LUT R28, R28, 0xffff, RZ, 0xc0, !PT ;  /* 0x0000ffff1c1c7812 */ /* 0x000fc800078ec0ff */
[----:B------:R-:W-:-:S04]  /*1970*/  SHF.R.U32.HI R28, RZ, 0x3, R28 ;  /* 0x00000003ff1c7819 */ /* 0x000fc8000001161c */
[----:B------:R-:W-:Y:S02]  /*1980*/  PRMT R43, R28, 0x9910, RZ ;  /* 0x000099101c2b7816 */ /* 0x000fe400000000ff */
[----:B------:R-:W-:Y:S02]  /*1990*/  SHF.R.U32.HI R28, RZ, 0x2, R30 ;  /* 0x00000002ff1c7819 */ /* 0x000fe4000001161e */
[----:B------:R-:W-:-:S03]  /*19a0*/  MOV R30, R43 ;  /* 0x0000002b001e7202 */ /* 0x000fc60000000f00 */
[----:B------:R-:W-:Y:S02]  /*19b0*/  IMAD R28, R28, 0xb40, R27 ;  /* 0x00000b401c1c7824 */ /* 0x000fe400078e021b */
[----:B------:R-:W-:Y:S02]  /*19c0*/  IMAD R27, R30, 0xc0, RZ ;  /* 0x000000c01e1b7824 */ /* 0x000fe400078e02ff */
[----:B------:R-:W-:-:S03]  /*19d0*/  IMAD R28, R31, 0x8700, R28 ;  /* 0x000087001f1c7824 */ /* 0x000fc600078e021c */
[----:B------:R-:W-:-:S04]  /*19e0*/  LOP3.LUT R27, R27, 0xffff, RZ, 0xc0, !PT ;  /* 0x0000ffff1b1b7812 */ /* 0x000fc800078ec0ff */
[----:B------:R-:W-:-:S05]  /*19f0*/  IADD3 R27, PT, PT, R27, R28, RZ ;  /* 0x0000001c1b1b7210 */ /* 0x000fca0007ffe0ff */
[----:B0-----:R-:W-:-:S04]  /*1a00*/  IMAD.WIDE.U32 R20, R27, 0x4, R20 ;  /* 0x000000041b147825 */ /* 0x001fc800078e0014 */
[--C-:B--2---:R-:W-:Y:S01]  /*1a10*/  FADD R42, R42, R29.reuse ;  /* 0x0000001d2a2a7221 */ /* 0x104fe20000000000 */
[--C-:B------:R-:W-:Y:S01]  /*1a20*/  FADD R18, R18, R29.reuse ;  /* 0x0000001d12127221 */ /* 0x100fe20000000000 */
[--C-:B------:R-:W-:Y:S01]  /*1a30*/  FADD R36, R36, R29.reuse ;  /* 0x0000001d24247221 */ /* 0x100fe20000000000 */
[----:B------:R-:W-:Y:S01]  /*1a40*/  FADD R12, R12, R29 ;  /* 0x0000001d0c0c7221 */ /* 0x000fe20000000000 */
[--C-:B---3--:R-:W-:Y:S01]  /*1a50*/  FADD R11, R11, R26.reuse ;  /* 0x0000001a0b0b7221 */ /* 0x108fe20000000000 */
[----:B------:R-:W-:Y:S01]  /*1a60*/  FMNMX R42, R42, 6, PT ;  /* 0x40c000002a2a7809 */ /* 0x000fe20003800000 */
[--C-:B------:R-:W-:Y:S01]  /*1a70*/  FADD R5, R5, R26.reuse ;  /* 0x0000001a05057221 */ /* 0x100fe20000000000 */
[--C-:B------:R-:W-:Y:S01]  /*1a80*/  FADD R17, R17, R26.reuse ;  /* 0x0000001a11117221 */ /* 0x100fe20000000000 */
[--C-:B----4-:R-:W-:Y:S01]  /*1a90*/  FADD R34, R34, R25.reuse ;  /* 0x0000001922227221 */ /* 0x110fe20000000000 */
[----:B------:R-:W-:Y:S01]  /*1aa0*/  FMNMX R11, R11, 6, PT ;  /* 0x40c000000b0b7809 */ /* 0x000fe20003800000 */
[----:B------:R-:W-:Y:S01]  /*1ab0*/  FADD R40, R40, R25 ;  /* 0x0000001928287221 */ /* 0x000fe20000000000 */
[----:B------:R-:W-:Y:S01]  /*1ac0*/  FMNMX R27, RZ, R42, !PT ;  /* 0x0000002aff1b7209 */ /* 0x000fe20007800000 */
[--C-:B------:R-:W-:Y:S01]  /*1ad0*/  FADD R6, R6, R29.reuse ;  /* 0x0000001d06067221 */ /* 0x100fe20000000000 */
[----:B------:R-:W-:Y:S01]  /*1ae0*/  FMNMX R11, RZ, R11, !PT ;  /* 0x0000000bff0b7209 */ /* 0x000fe20007800000 */
[----:B------:R-:W-:Y:S01]  /*1af0*/  FADD R29, R54, R29 ;  /* 0x0000001d361d7221 */ /* 0x000fe20000000000 */
[----:B------:R-:W-:Y:S01]  /*1b00*/  FMNMX R5, R5, 6, PT ;  /* 0x40c0000005057809 */ /* 0x000fe20003800000 */
[--C-:B------:R-:W-:Y:S01]  /*1b10*/  FADD R41, R41, R26.reuse ;  /* 0x0000001a29297221 */ /* 0x100fe20000000000 */
[----:B------:R-:W-:Y:S01]  /*1b20*/  FMNMX R34, R34, 6, PT ;  /* 0x40c0000022227809 */ /* 0x000fe20003800000 */
[----:B------:R-:W-:Y:S01]  /*1b30*/  FADD R35, R35, R26 ;  /* 0x0000001a23237221 */ /* 0x000fe20000000000 */
[----:B------:R-:W-:Y:S01]  /*1b40*/  FMNMX R18, R18, 6, PT ;  /* 0x40c0000012127809 */ /* 0x000fe20003800000 */
[----:B-----5:R-:W-:Y:S01]  /*1b50*/  FADD R3, R3, R24 ;  /* 0x0000001803037221 */ /* 0x020fe20000000000 */
[----:B------:R-:W-:Y:S01]  /*1b60*/  FMNMX R17, R17, 6, PT ;  /* 0x40c0000011117809 */ /* 0x000fe20003800000 */
[----:B------:R-:W-:Y:S01]  /*1b70*/  FADD R26, R50, R26 ;  /* 0x0000001a321a7221 */ /* 0x000fe20000000000 */
[----:B------:R-:W-:Y:S01]  /*1b80*/  FMNMX R40, R40, 6, PT ;  /* 0x40c0000028287809 */ /* 0x000fe20003800000 */
[----:B------:R-:W-:Y:S01]  /*1b90*/  FADD R16, R16, R25 ;  /* 0x0000001910107221 */ /* 0x000fe20000000000 */
[--C-:B------:R-:W-:Y:S01]  /*1ba0*/  FADD R15, R15, R24.reuse ;  /* 0x000000180f0f7221 */ /* 0x100fe20000000000 */
[--C-:B------:R-:W-:Y:S01]  /*1bb0*/  FADD R9, R9, R24.reuse ;  /* 0x0000001809097221 */ /* 0x100fe20000000000 */
[--C-:B------:R-:W-:Y:S01]  /*1bc0*/  FADD R38, R38, R23.reuse ;  /* 0x0000001726267221 */ /* 0x100fe20000000000 */
[--C-:B------:R-:W-:Y:S01]  /*1bd0*/  FADD R32, R32, R23.reuse ;  /* 0x0000001720207221 */ /* 0x100fe20000000000 */
[----:B------:R0:W-:Y:S01]  /*1be0*/  STG.E desc[UR8][R20.64], R27 ;  /* 0x0000001b14007986 */ /* 0x0001e2000c101908 */
[----:B------:R-:W-:Y:S01]  /*1bf0*/  FMNMX R28, R29, 6, PT ;  /* 0x40c000001d1c7809 */ /* 0x000fe20003800000 */
[--C-:B------:R-:W-:Y:S01]  /*1c00*/  FADD R39, R39, R24.reuse ;  /* 0x0000001827277221 */ /* 0x100fe20000000000 */
[----:B------:R-:W-:Y:S01]  /*1c10*/  FMNMX R29, RZ, R18, !PT ;  /* 0x00000012ff1d7209 */ /* 0x000fe20007800000 */
[----:B------:R1:W-:Y:S01]  /*1c20*/  STG.E desc[UR8][R20.64+0x10e60], R11 ;  /* 0x010e600b14007986 */ /* 0x0003e2000c101908 */
[----:B------:R-:W-:Y:S01]  /*1c30*/  FMNMX R17, RZ, R17, !PT ;  /* 0x00000011ff117209 */ /* 0x000fe20007800000 */
[----:B------:R-:W-:Y:S01]  /*1c40*/  FADD R33, R33, R24 ;  /* 0x0000001821217221 */ /* 0x000fe20000000000 */
[----:B------:R-:W-:Y:S01]  /*1c50*/  FMNMX R3, R3, 6, PT ;  /* 0x40c0000003037809 */ /* 0x000fe20003800000 */
[--C-:B------:R-:W-:Y:S01]  /*1c60*/  FADD R14, R14, R23.reuse ;  /* 0x000000170e0e7221 */ /* 0x100fe20000000000 */
[----:B------:R-:W-:Y:S01]  /*1c70*/  FMNMX R26, R26, 6, PT ;  /* 0x40c000001a1a7809 */ /* 0x000fe20003800000 */
[--C-:B------:R-:W-:Y:S01]  /*1c80*/  FADD R8, R8, R23.reuse ;  /* 0x0000001708087221 */ /* 0x100fe20000000000 */
[----:B------:R-:W-:Y:S01]  /*1c90*/  FMNMX R16, R16, 6, PT ;  /* 0x40c0000010107809 */ /* 0x000fe20003800000 */
[----:B------:R-:W-:Y:S01]  /*1ca0*/  FADD R2, R2, R23 ;  /* 0x0000001702027221 */ /* 0x000fe20000000000 */
[----:B0-----:R-:W-:Y:S01]  /*1cb0*/  FMNMX R27, RZ, R5, !PT ;  /* 0x00000005ff1b7209 */ /* 0x001fe20007800000 */
[--C-:B------:R-:W-:Y:S01]  /*1cc0*/  FADD R37, R37, R22.reuse ;  /* 0x0000001625257221 */ /* 0x100fe20000000000 */
[----:B------:R-:W-:Y:S01]  /*1cd0*/  FMNMX R5, RZ, R40, !PT ;  /* 0x00000028ff057209 */ /* 0x000fe20007800000 */
[--C-:B------:R-:W-:Y:S01]  /*1ce0*/  FADD R19, R19, R22.reuse ;  /* 0x0000001613137221 */ /* 0x100fe20000000000 */
[----:B-1----:R-:W-:Y:S01]  /*1cf0*/  FMNMX R11, RZ, R34, !PT ;  /* 0x00000022ff0b7209 */ /* 0x002fe20007800000 */
[--C-:B------:R-:W-:Y:S01]  /*1d00*/  FADD R13, R13, R22.reuse ;  /* 0x000000160d0d7221 */ /* 0x100fe20000000000 */
[----:B------:R-:W-:Y:S01]  /*1d10*/  FMNMX R15, R15, 6, PT ;  /* 0x40c000000f0f7809 */ /* 0x000fe20003800000 */
[--C-:B------:R-:W-:Y:S01]  /*1d20*/  FADD R7, R7, R22.reuse ;  /* 0x0000001607077221 */ /* 0x100fe20000000000 */
[----:B------:R-:W-:Y:S01]  /*1d30*/  FMNMX R9, R9, 6, PT ;  /* 0x40c0000009097809 */ /* 0x000fe20003800000 */
[----:B------:R-:W-:Y:S01]  /*1d40*/  FADD R0, R0, R22 ;  /* 0x0000001600007221 */ /* 0x000fe20000000000 */
[----:B------:R-:W-:Y:S01]  /*1d50*/  FMNMX R38, R38, 6, PT ;  /* 0x40c0000026267809 */ /* 0x000fe20003800000 */
[--C-:B------:R-:W-:Y:S01]  /*1d60*/  FADD R10, R10, R25.reuse ;  /* 0x000000190a0a7221 */ /* 0x100fe20000000000 */
[----:B------:R-:W-:Y:S01]  /*1d70*/  FMNMX R32, R32, 6, PT ;  /* 0x40c0000020207809 */ /* 0x000fe20003800000 */
[--C-:B------:R-:W-:Y:S01]  /*1d80*/  FADD R4, R4, R25.reuse ;  /* 0x0000001904047221 */ /* 0x100fe20000000000 */
[----:B------:R-:W-:Y:S01]  /*1d90*/  FADD R52, R52, R25 ;  /* 0x0000001934347221 */ /* 0x000fe20000000000 */
[----:B------:R-:W-:Y:S01]  /*1da0*/  FADD R24, R55, R24 ;  /* 0x0000001837187221 */ /* 0x000fe20000000000 */
[----:B------:R-:W-:Y:S01]  /*1db0*/  FADD R23, R57, R23 ;  /* 0x0000001739177221 */ /* 0x000fe20000000000 */
[----:B------:R-:W-:Y:S01]  /*1dc0*/  FADD R22, R53, R22 ;  /* 0x0000001635167221 */ /* 0x000fe20000000000 */
[----:B------:R0:W-:Y:S01]  /*1dd0*/  STG.E desc[UR8][R20.64+0x5a04], R11 ;  /* 0x005a040b14007986 */ /* 0x0001e2000c101908 */
[----:B------:R-:W-:-:S02]  /*1de0*/  FMNMX R15, RZ, R15, !PT ;  /* 0x0000000fff0f7209 */ /* 0x000fc40007800000 */
[----:B------:R-:W-:Y:S01]  /*1df0*/  FMNMX R9, RZ, R9, !PT ;  /* 0x00000009ff097209 */ /* 0x000fe20007800000 */
[----:B------:R1:W-:Y:S01]  /*1e00*/  STG.E desc[UR8][R20.64+0xb400], R29 ;  /* 0x00b4001d14007986 */ /* 0x0003e2000c101908 */
[----:B------:R-:W-:Y:S02]  /*1e10*/  FMNMX R36, R36, 6, PT ;  /* 0x40c0000024247809 */ /* 0x000fe40003800000 */
[----:B------:R-:W-:Y:S01]  /*1e20*/  FMNMX R12, R12, 6, PT ;  /* 0x40c000000c0c7809 */ /* 0x000fe20003800000 */
[----:B------:R2:W-:Y:S01]  /*1e30*/  STG.E desc[UR8][R20.64+0xb460], R17 ;  /* 0x00b4601114007986 */ /* 0x0005e2000c101908 */
[----:B------:R-:W-:Y:S02]  /*1e40*/  FMNMX R6, R6, 6, PT ;  /* 0x40c0000006067809 */ /* 0x000fe40003800000 */
[----:B------:R-:W-:Y:S01]  /*1e50*/  FMNMX R41, R41, 6, PT ;  /* 0x40c0000029297809 */ /* 0x000fe20003800000 */
[----:B------:R3:W-:Y:S01]  /*1e60*/  STG.E desc[UR8][R20.64+0x4], R5 ;  /* 0x0000040514007986 */ /* 0x0007e2000c101908 */
[----:B0-----:R-:W-:-:S02]  /*1e70*/  FMNMX R11, RZ, R3, !PT ;  /* 0x00000003ff0b7209 */ /* 0x001fc40007800000 */
[----:B------:R-:W-:Y:S01]  /*1e80*/  FMNMX R3, RZ, R38, !PT ;  /* 0x00000026ff037209 */ /* 0x000fe20007800000 */
[----:B------:R0:W-:Y:S01]  /*1e90*/  STG.E desc[UR8][R20.64+0x16860], R27 ;  /* 0x0168601b14007986 */ /* 0x0001e2000c101908 */
[----:B-1----:R-:W-:Y:S02]  /*1ea0*/  FMNMX R29, RZ, R26, !PT ;  /* 0x0000001aff1d7209 */ /* 0x002fe40007800000 */
[----:B------:R-:W-:Y:S01]  /*1eb0*/  FMNMX R35, R35, 6, PT ;  /* 0x40c0000023237809 */ /* 0x000fe20003800000 */
[----:B------:R-:W-:Y:S01]  /*1ec0*/  STG.E desc[UR8][R20.64+0xb464], R15 ;  /* 0x00b4640f14007986 */ /* 0x000fe2000c101908 */
[----:B--2---:R-:W-:Y:S02]  /*1ed0*/  FMNMX R17, RZ, R16, !PT ;  /* 0x00000010ff117209 */ /* 0x004fe40007800000 */
[----:B------:R-:W-:Y:S01]  /*1ee0*/  FMNMX R10, R10, 6, PT ;  /* 0x40c000000a0a7809 */ /* 0x000fe20003800000 */
[----:B------:R1:W-:Y:S01]  /*1ef0*/  STG.E desc[UR8][R20.64+0x1c260], R29 ;  /* 0x01c2601d14007986 */ /* 0x0003e2000c101908 */
[----:B---3--:R-:W-:-:S02]  /*1f00*/  FMNMX R5, RZ, R32, !PT ;  /* 0x00000020ff057209 */ /* 0x008fc40007800000 */
[----:B------:R-:W-:Y:S01]  /*1f10*/  FMNMX R4, R4, 6, PT ;  /* 0x40c0000004047809 */ /* 0x000fe20003800000 */
[----:B------:R2:W-:Y:S01]  /*1f20*/  STG.E desc[UR8][R20.64+0xb404], R17 ;  /* 0x00b4041114007986 */ /* 0x0005e2000c101908 */
[----:B------:R-:W-:Y:S02]  /*1f30*/  FMNMX R52, R52, 6, PT ;  /* 0x40c0000034347809 */ /* 0x000fe40003800000 */
[----:B------:R-:W-:Y:S01]  /*1f40*/  FMNMX R39, R39, 6, PT ;  /* 0x40c0000027277809 */ /* 0x000fe20003800000 */
[----:B------:R3:W-:Y:S01]  /*1f50*/  STG.E desc[UR8][R20.64+0x10e64], R9 ;  /* 0x010e640914007986 */ /* 0x0007e2000c101908 */
[----:B------:R-:W-:Y:S02]  /*1f60*/  FMNMX R33, R33, 6, PT ;  /* 0x40c0000021217809 */ /* 0x000fe40003800000 */
[----:B------:R-:W-:Y:S01]  /*1f70*/  FMNMX R24, R24, 6, PT ;  /* 0x40c0000018187809 */ /* 0x000fe20003800000 */
[----:B------:R4:W-:Y:S01]  /*1f80*/  STG.E desc[UR8][R20.64+0x16864], R11 ;  /* 0x0168640b14007986 */ /* 0x0009e2000c101908 */
[----:B------:R-:W-:-:S02]  /*1f90*/  FMNMX R14, R14, 6, PT ;  /* 0x40c000000e0e7809 */ /* 0x000fc40003800000 */
[----:B------:R-:W-:Y:S01]  /*1fa0*/  FMNMX R8, R8, 6, PT ;  /* 0x40c0000008087809 */ /* 0x000fe20003800000 */
[----:B------:R5:W-:Y:S01]  /*1fb0*/  STG.E desc[UR8][R20.64+0x8], R3 ;  /* 0x0000080314007986 */ /* 0x000be2000c101908 */
[----:B------:R-:W-:Y:S02]  /*1fc0*/  FMNMX R2, R2, 6, PT ;  /* 0x40c0000002027809 */ /* 0x000fe40003800000 */
[----:B------:R-:W-:Y:S01]  /*1fd0*/  FMNMX R23, R23, 6, PT ;  /* 0x40c0000017177809 */ /* 0x000fe20003800000 */
[----:B------:R5:W-:Y:S01]  /*1fe0*/  STG.E desc[UR8][R20.64+0x5a08], R5 ;  /* 0x005a080514007986 */ /* 0x000be2000c101908 */
[----:B------:R-:W-:Y:S02]  /*1ff0*/  FMNMX R37, R37, 6, PT ;  /* 0x40c0000025257809 */ /* 0x000fe40003800000 */
[----:B------:R-:W-:Y:S02]  /*2000*/  FMNMX R19, R19, 6, PT ;  /* 0x40c0000013137809 */ /* 0x000fe40003800000 */
[----:B------:R-:W-:-:S02]  /*2010*/  FMNMX R13, R13, 6, PT ;  /* 0x40c000000d0d7809 */ /* 0x000fc40003800000 */
[----:B------:R-:W-:Y:S02]  /*2020*/  FMNMX R7, R7, 6, PT ;  /* 0x40c0000007077809 */ /* 0x000fe40003800000 */
[----:B------:R-:W-:Y:S02]  /*2030*/  FMNMX R0, R0, 6, PT ;  /* 0x40c0000000007809 */ /* 0x000fe40003800000 */
[----:B------:R-:W-:Y:S02]  /*2040*/  FMNMX R22, R22, 6, PT ;  /* 0x40c0000016167809 */ /* 0x000fe40003800000 */
[----:B------:R-:W-:Y:S02]  /*2050*/  FMNMX R31, RZ, R36, !PT ;  /* 0x00000024ff1f7209 */ /* 0x000fe40007800000 */
[----:B------:R-:W-:Y:S02]  /*2060*/  FMNMX R43, RZ, R12, !PT ;  /* 0x0000000cff2b7209 */ /* 0x000fe40007800000 */
[----:B------:R-:W-:Y:S01]  /*2070*/  FMNMX R45, RZ, R6, !PT ;  /* 0x00000006ff2d7209 */ /* 0x000fe20007800000 */
[----:B------:R-:W-:Y:S01]  /*2080*/  STG.E desc[UR8][R20.64+0x5a00], R31 ;  /* 0x005a001f14007986 */ /* 0x000fe2000c101908 */
[----:B------:R-:W-:-:S02]  /*2090*/  FMNMX R47, RZ, R28, !PT ;  /* 0x0000001cff2f7209 */ /* 0x000fc40007800000 */
[----:B------:R-:W-:Y:S01]  /*20a0*/  FMNMX R41, RZ, R41, !PT ;  /* 0x00000029ff297209 */ /* 0x000fe20007800000 */
[----:B------:R-:W-:Y:S01]  /*20b0*/  STG.E desc[UR8][R20.64+0x10e00], R43 ;  /* 0x010e002b14007986 */ /* 0x000fe2000c101908 */
[----:B------:R-:W-:Y:S02]  /*20c0*/  FMNMX R35, RZ, R35, !PT ;  /* 0x00000023ff237209 */ /* 0x000fe40007800000 */
[----:B------:R-:W-:Y:S01]  /*20d0*/  FMNMX R25, RZ, R10, !PT ;  /* 0x0000000aff197209 */ /* 0x000fe20007800000 */
[----:B------:R-:W-:Y:S01]  /*20e0*/  STG.E desc[UR8][R20.64+0x16800], R45 ;  /* 0x0168002d14007986 */ /* 0x000fe2000c101908 */
[----:B0-----:R-:W-:Y:S02]  /*20f0*/  FMNMX R27, RZ, R4, !PT ;  /* 0x00000004ff1b7209 */ /* 0x001fe40007800000 */
[----:B-1----:R-:W-:Y:S01]  /*2100*/  FMNMX R29, RZ, R52, !PT ;  /* 0x00000034ff1d7209 */ /* 0x002fe20007800000 */
[----:B------:R-:W-:Y:S01]  /*2110*/  STG.E desc[UR8][R20.64+0x1c200], R47 ;  /* 0x01c2002f14007986 */ /* 0x000fe2000c101908 */
[----:B------:R-:W-:-:S02]  /*2120*/  FMNMX R39, RZ, R39, !PT ;  /* 0x00000027ff277209 */ /* 0x000fc40007800000 */
[----:B------:R-:W-:Y:S01]  /*2130*/  FMNMX R33, RZ, R33, !PT ;  /* 0x00000021ff217209 */ /* 0x000fe20007800000 */
[----:B------:R-:W-:Y:S01]  /*2140*/  STG.E desc[UR8][R20.64+0x60], R41 ;  /* 0x0000602914007986 */ /* 0x000fe2000c101908 */
[----:B--2---:R-:W-:Y:S02]  /*2150*/  FMNMX R17, RZ, R24, !PT ;  /* 0x00000018ff117209 */ /* 0x004fe40007800000 */
[----:B---3--:R-:W-:Y:S01]  /*2160*/  FMNMX R9, RZ, R14, !PT ;  /* 0x0000000eff097209 */ /* 0x008fe20007800000 */
[----:B------:R-:W-:Y:S01]  /*2170*/  STG.E desc[UR8][R20.64+0x5a60], R35 ;  /* 0x005a602314007986 */ /* 0x000fe2000c101908 */
[----:B----4-:R-:W-:Y:S02]  /*2180*/  FMNMX R11, RZ, R8, !PT ;  /* 0x00000008ff0b7209 */ /* 0x010fe40007800000 */
        /* <DEDUP_REMOVED lines=8> */
[----:B------:R-:W-:Y:S02]  /*2210*/  FMNMX R7, RZ, R7, !PT ;  /* 0x00000007ff077209 */ /* 0x000fe40007800000 */
[----:B-----5:R-:W-:Y:S01]  /*2220*/  FMNMX R3, RZ, R0, !PT ;  /* 0x00000000ff037209 */ /* 0x020fe20007800000 */
[----:B------:R-:W-:Y:S01]  /*2230*/  STG.E desc[UR8][R20.64+0x64], R39 ;  /* 0x0000642714007986 */ /* 0x000fe2000c101908 */
[----:B------:R-:W-:-:S03]  /*2240*/  FMNMX R5, RZ, R22, !PT ;  /* 0x00000016ff057209 */ /* 0x000fc60007800000 */
[----:B------:R-:W-:Y:S04]  /*2250*/  STG.E desc[UR8][R20.64+0x5a64], R33 ;  /* 0x005a642114007986 */ /* 0x000fe8000c101908 */
        /* <DEDUP_REMOVED lines=10> */
[----:B------:R-:W-:Y:S01]  /*2300*/  STG.E desc[UR8][R20.64+0x1c268], R5 ;  /* 0x01c2680514007986 */ /* 0x000fe2000c101908 */
[----:B------:R-:W-:Y:S05]  /*2310*/  EXIT ;  /* 0x000000000000794d */ /* 0x000fea0003800000 */
.L_x_3:
[----:B------:R-:W-:-:S00]  /*2320*/  BRA `(.L_x_3) ;  /* 0xfffffffc00fc7947 */ /* 0x000fc0000383ffff */
[----:B------:R-:W-:-:S00]  /*2330*/  NOP ;  /* 0x0000000000007918 */ /* 0x000fc00000000000 */
        /* <DEDUP_REMOVED lines=12> */
.L_x_4:


//--------------------- .nv.shared.my_kernel_kernel0 --------------------------
	.section	.nv.shared.my_kernel_kernel0,"aw",@nobits
	.sectionflags	@""
	.align	4
.nv.shared.my_kernel_kernel0:
	.zero		8992


//--------------------- .nv.shared.reserved.0     --------------------------
	.section	.nv.shared.reserved.0,"aw",@nobits
	.weak		__nv_reservedSMEM_offset_0_alias
	.size		__nv_reservedSMEM_offset_0_alias, 0, 64
	.other		__nv_reservedSMEM_offset_0_alias,@"STO_CUDA_RESERVED_SHARED STV_DEFAULT"
__nv_reservedSMEM_offset_0_alias:
	.zero		0
	.zero		64


//--------------------- .nv.constant0.my_kernel_kernel0 --------------------------
	.section	.nv.constant0.my_kernel_kernel0,"a",@progbits
	.sectionflags	@""
	.align	4
.nv.constant0.my_kernel_kernel0:
	.zero		928


//--------------------- SYMBOLS --------------------------

	.type		.nv.reservedSmem.offset0,@object
	.size		.nv.reservedSmem.offset0,0x4
	.type		.nv.reservedSmem.cap,@object
	.size		.nv.reservedSmem.cap,0x4
